//
// Generated by NVIDIA NVVM Compiler
//
// Compiler Build ID: CL-36424714
// Cuda compilation tools, release 13.0, V13.0.88
// Based on NVVM 20.0.0
//

.version 9.0
.target sm_100
.address_size 64

	// .globl	_Z18predictModelKernelPiS_S_dddii
.func  (.param .b64 func_retval0) __internal_accurate_pow
(
	.param .b64 __internal_accurate_pow_param_0
)
;

.visible .entry _Z18predictModelKernelPiS_S_dddii(
	.param .u64 .ptr .align 1 _Z18predictModelKernelPiS_S_dddii_param_0,
	.param .u64 .ptr .align 1 _Z18predictModelKernelPiS_S_dddii_param_1,
	.param .u64 .ptr .align 1 _Z18predictModelKernelPiS_S_dddii_param_2,
	.param .f64 _Z18predictModelKernelPiS_S_dddii_param_3,
	.param .f64 _Z18predictModelKernelPiS_S_dddii_param_4,
	.param .f64 _Z18predictModelKernelPiS_S_dddii_param_5,
	.param .u32 _Z18predictModelKernelPiS_S_dddii_param_6,
	.param .u32 _Z18predictModelKernelPiS_S_dddii_param_7
)
{
	.reg .pred 	%p<2>;
	.reg .b32 	%r<14>;
	.reg .b64 	%rd<12>;
	.reg .b64 	%fd<8>;

	ld.param.u64 	%rd1, [_Z18predictModelKernelPiS_S_dddii_param_0];
	ld.param.u64 	%rd2, [_Z18predictModelKernelPiS_S_dddii_param_1];
	ld.param.u64 	%rd3, [_Z18predictModelKernelPiS_S_dddii_param_2];
	ld.param.f64 	%fd1, [_Z18predictModelKernelPiS_S_dddii_param_3];
	ld.param.f64 	%fd2, [_Z18predictModelKernelPiS_S_dddii_param_4];
	ld.param.f64 	%fd3, [_Z18predictModelKernelPiS_S_dddii_param_5];
	ld.param.u32 	%r2, [_Z18predictModelKernelPiS_S_dddii_param_6];
	ld.param.u32 	%r3, [_Z18predictModelKernelPiS_S_dddii_param_7];
	mov.u32 	%r4, %ctaid.x;
	mov.u32 	%r5, %ntid.x;
	mov.u32 	%r6, %tid.x;
	mad.lo.s32 	%r1, %r4, %r5, %r6;
	setp.ge.s32 	%p1, %r1, %r3;
	@%p1 bra 	$L__BB0_2;
	cvta.to.global.u64 	%rd4, %rd1;
	cvta.to.global.u64 	%rd5, %rd2;
	cvta.to.global.u64 	%rd6, %rd3;
	mul.lo.s32 	%r7, %r2, %r1;
	mul.wide.s32 	%rd7, %r7, 4;
	add.s64 	%rd8, %rd4, %rd7;
	ld.global.u32 	%r8, [%rd8];
	ld.global.u32 	%r9, [%rd8+4];
	ld.global.u32 	%r10, [%rd8+8];
	cvt.rn.f64.s32 	%fd4, %r9;
	fma.rn.f64 	%fd5, %fd2, %fd4, %fd1;
	cvt.rn.f64.s32 	%fd6, %r10;
	fma.rn.f64 	%fd7, %fd3, %fd6, %fd5;
	cvt.rzi.s32.f64 	%r11, %fd7;
	mul.wide.s32 	%rd9, %r1, 4;
	add.s64 	%rd10, %rd5, %rd9;
	st.global.u32 	[%rd10], %r11;
	bar.sync 	0;
	ld.global.u32 	%r12, [%rd10];
	sub.s32 	%r13, %r8, %r12;
	add.s64 	%rd11, %rd6, %rd9;
	st.global.u32 	[%rd11], %r13;
$L__BB0_2:
	ret;

}
	// .globl	_Z29calculateStandardErrorsKernelPiS_S_Pdii
.visible .entry _Z29calculateStandardErrorsKernelPiS_S_Pdii(
	.param .u64 .ptr .align 1 _Z29calculateStandardErrorsKernelPiS_S_Pdii_param_0,
	.param .u64 .ptr .align 1 _Z29calculateStandardErrorsKernelPiS_S_Pdii_param_1,
	.param .u64 .ptr .align 1 _Z29calculateStandardErrorsKernelPiS_S_Pdii_param_2,
	.param .u64 .ptr .align 1 _Z29calculateStandardErrorsKernelPiS_S_Pdii_param_3,
	.param .u32 _Z29calculateStandardErrorsKernelPiS_S_Pdii_param_4,
	.param .u32 _Z29calculateStandardErrorsKernelPiS_S_Pdii_param_5
)
{
	.reg .pred 	%p<15>;
	.reg .b32 	%r<33>;
	.reg .b64 	%rd<11>;
	.reg .b64 	%fd<27>;

	ld.param.u64 	%rd1, [_Z29calculateStandardErrorsKernelPiS_S_Pdii_param_0];
	ld.param.u64 	%rd2, [_Z29calculateStandardErrorsKernelPiS_S_Pdii_param_1];
	ld.param.u64 	%rd3, [_Z29calculateStandardErrorsKernelPiS_S_Pdii_param_2];
	ld.param.u64 	%rd4, [_Z29calculateStandardErrorsKernelPiS_S_Pdii_param_3];
	ld.param.u32 	%r5, [_Z29calculateStandardErrorsKernelPiS_S_Pdii_param_4];
	ld.param.u32 	%r6, [_Z29calculateStandardErrorsKernelPiS_S_Pdii_param_5];
	mov.u32 	%r7, %ctaid.x;
	mov.u32 	%r8, %ntid.x;
	mov.u32 	%r9, %tid.x;
	mad.lo.s32 	%r1, %r7, %r8, %r9;
	setp.ge.s32 	%p1, %r1, %r6;
	@%p1 bra 	$L__BB1_9;
	cvta.to.global.u64 	%rd5, %rd1;
	cvta.to.global.u64 	%rd6, %rd2;
	mul.wide.s32 	%rd7, %r1, 4;
	add.s64 	%rd8, %rd5, %rd7;
	ld.global.u32 	%r10, [%rd8];
	atom.global.add.u32 	%r11, [%rd6], %r10;
	bar.sync 	0;
	ld.global.u32 	%r12, [%rd6];
	cvt.rn.f64.s32 	%fd9, %r12;
	cvt.rn.f64.s32 	%fd10, %r5;
	div.rn.f64 	%fd11, %fd9, %fd10;
	ld.global.u32 	%r13, [%rd8];
	cvt.rn.f64.s32 	%fd12, %r13;
	sub.f64 	%fd1, %fd12, %fd11;
	{
	.reg .b32 %temp; 
	mov.b64 	{%temp, %r2}, %fd1;
	}
	mov.f64 	%fd13, 0d4000000000000000;
	{
	.reg .b32 %temp; 
	mov.b64 	{%temp, %r14}, %fd13;
	}
	and.b32  	%r4, %r14, 2146435072;
	setp.eq.s32 	%p2, %r4, 1062207488;
	abs.f64 	%fd2, %fd1;
	{ // callseq 0, 0
	.param .b64 param0;
	st.param.f64 	[param0], %fd2;
	.param .b64 retval0;
	call.uni (retval0), 
	__internal_accurate_pow, 
	(
	param0
	);
	ld.param.f64 	%fd14, [retval0];
	} // callseq 0
	setp.lt.s32 	%p3, %r2, 0;
	neg.f64 	%fd16, %fd14;
	selp.f64 	%fd17, %fd16, %fd14, %p2;
	selp.f64 	%fd26, %fd17, %fd14, %p3;
	setp.neu.f64 	%p4, %fd1, 0d0000000000000000;
	@%p4 bra 	$L__BB1_3;
	setp.eq.s32 	%p5, %r4, 1062207488;
	selp.b32 	%r15, %r2, 0, %p5;
	setp.lt.s32 	%p6, %r14, 0;
	or.b32  	%r16, %r15, 2146435072;
	selp.b32 	%r17, %r16, %r15, %p6;
	mov.b32 	%r18, 0;
	mov.b64 	%fd26, {%r18, %r17};
$L__BB1_3:
	add.f64 	%fd18, %fd1, 0d4000000000000000;
	{
	.reg .b32 %temp; 
	mov.b64 	{%temp, %r19}, %fd18;
	}
	and.b32  	%r20, %r19, 2146435072;
	setp.ne.s32 	%p7, %r20, 2146435072;
	@%p7 bra 	$L__BB1_8;
	setp.num.f64 	%p8, %fd1, %fd1;
	@%p8 bra 	$L__BB1_6;
	mov.f64 	%fd19, 0d4000000000000000;
	add.rn.f64 	%fd26, %fd1, %fd19;
	bra.uni 	$L__BB1_8;
$L__BB1_6:
	setp.neu.f64 	%p9, %fd2, 0d7FF0000000000000;
	@%p9 bra 	$L__BB1_8;
	setp.lt.s32 	%p10, %r2, 0;
	setp.eq.s32 	%p11, %r4, 1062207488;
	setp.lt.s32 	%p12, %r14, 0;
	selp.b32 	%r22, 0, 2146435072, %p12;
	and.b32  	%r23, %r14, 2147483647;
	setp.ne.s32 	%p13, %r23, 1071644672;
	or.b32  	%r24, %r22, -2147483648;
	selp.b32 	%r25, %r24, %r22, %p13;
	selp.b32 	%r26, %r25, %r22, %p11;
	selp.b32 	%r27, %r26, %r22, %p10;
	mov.b32 	%r28, 0;
	mov.b64 	%fd26, {%r28, %r27};
$L__BB1_8:
	cvta.to.global.u64 	%rd9, %rd3;
	setp.eq.f64 	%p14, %fd1, 0d3FF0000000000000;
	selp.f64 	%fd20, 0d3FF0000000000000, %fd26, %p14;
	cvt.rzi.s32.f64 	%r29, %fd20;
	atom.global.add.u32 	%r30, [%rd9], %r29;
	bar.sync 	0;
	ld.global.u32 	%r31, [%rd9];
	cvt.rn.f64.s32 	%fd21, %r31;
	add.s32 	%r32, %r5, -1;
	cvt.rn.f64.s32 	%fd22, %r32;
	rcp.rn.f64 	%fd23, %fd22;
	fma.rn.f64 	%fd24, %fd21, %fd23, 0d0000000000000000;
	cvta.to.global.u64 	%rd10, %rd4;
	st.global.f64 	[%rd10], %fd24;
$L__BB1_9:
	ret;

}
	// .globl	_Z26calculateVarVarianceKernelPiS_Pdiiii
.visible .entry _Z26calculateVarVarianceKernelPiS_Pdiiii(
	.param .u64 .ptr .align 1 _Z26calculateVarVarianceKernelPiS_Pdiiii_param_0,
	.param .u64 .ptr .align 1 _Z26calculateVarVarianceKernelPiS_Pdiiii_param_1,
	.param .u64 .ptr .align 1 _Z26calculateVarVarianceKernelPiS_Pdiiii_param_2,
	.param .u32 _Z26calculateVarVarianceKernelPiS_Pdiiii_param_3,
	.param .u32 _Z26calculateVarVarianceKernelPiS_Pdiiii_param_4,
	.param .u32 _Z26calculateVarVarianceKernelPiS_Pdiiii_param_5,
	.param .u32 _Z26calculateVarVarianceKernelPiS_Pdiiii_param_6
)
{
	.reg .pred 	%p<16>;
	.reg .b32 	%r<33>;
	.reg .b64 	%rd<9>;
	.reg .b64 	%fd<23>;

	ld.param.u64 	%rd2, [_Z26calculateVarVarianceKernelPiS_Pdiiii_param_0];
	ld.param.u64 	%rd4, [_Z26calculateVarVarianceKernelPiS_Pdiiii_param_1];
	ld.param.u64 	%rd3, [_Z26calculateVarVarianceKernelPiS_Pdiiii_param_2];
	ld.param.u32 	%r6, [_Z26calculateVarVarianceKernelPiS_Pdiiii_param_3];
	ld.param.u32 	%r8, [_Z26calculateVarVarianceKernelPiS_Pdiiii_param_4];
	ld.param.u32 	%r7, [_Z26calculateVarVarianceKernelPiS_Pdiiii_param_5];
	ld.param.u32 	%r9, [_Z26calculateVarVarianceKernelPiS_Pdiiii_param_6];
	cvta.to.global.u64 	%rd1, %rd4;
	mov.u32 	%r10, %ctaid.x;
	mov.u32 	%r11, %ntid.x;
	mov.u32 	%r12, %tid.x;
	mad.lo.s32 	%r13, %r10, %r11, %r12;
	mad.lo.s32 	%r1, %r13, 3, %r8;
	setp.ge.s32 	%p1, %r1, %r9;
	@%p1 bra 	$L__BB2_7;
	cvta.to.global.u64 	%rd5, %rd2;
	mul.wide.s32 	%rd6, %r1, 4;
	add.s64 	%rd7, %rd5, %rd6;
	ld.global.u32 	%r2, [%rd7];
	setp.eq.s32 	%p2, %r2, 0;
	@%p2 bra 	$L__BB2_7;
	cvt.rn.f64.s32 	%fd8, %r2;
	cvt.rn.f64.s32 	%fd9, %r7;
	sub.f64 	%fd1, %fd8, %fd9;
	{
	.reg .b32 %temp; 
	mov.b64 	{%temp, %r3}, %fd1;
	}
	mov.f64 	%fd10, 0d4000000000000000;
	{
	.reg .b32 %temp; 
	mov.b64 	{%temp, %r14}, %fd10;
	}
	and.b32  	%r5, %r14, 2146435072;
	setp.eq.s32 	%p3, %r5, 1062207488;
	abs.f64 	%fd2, %fd1;
	{ // callseq 1, 0
	.param .b64 param0;
	st.param.f64 	[param0], %fd2;
	.param .b64 retval0;
	call.uni (retval0), 
	__internal_accurate_pow, 
	(
	param0
	);
	ld.param.f64 	%fd11, [retval0];
	} // callseq 1
	setp.lt.s32 	%p4, %r3, 0;
	neg.f64 	%fd13, %fd11;
	selp.f64 	%fd14, %fd13, %fd11, %p3;
	selp.f64 	%fd22, %fd14, %fd11, %p4;
	setp.neu.f64 	%p5, %fd1, 0d0000000000000000;
	@%p5 bra 	$L__BB2_4;
	setp.eq.s32 	%p6, %r5, 1062207488;
	selp.b32 	%r15, %r3, 0, %p6;
	setp.lt.s32 	%p7, %r14, 0;
	or.b32  	%r16, %r15, 2146435072;
	selp.b32 	%r17, %r16, %r15, %p7;
	mov.b32 	%r18, 0;
	mov.b64 	%fd22, {%r18, %r17};
$L__BB2_4:
	add.f64 	%fd15, %fd1, 0d4000000000000000;
	{
	.reg .b32 %temp; 
	mov.b64 	{%temp, %r19}, %fd15;
	}
	and.b32  	%r20, %r19, 2146435072;
	setp.ne.s32 	%p8, %r20, 2146435072;
	setp.neu.f64 	%p9, %fd2, 0d7FF0000000000000;
	or.pred  	%p10, %p9, %p8;
	@%p10 bra 	$L__BB2_6;
	setp.lt.s32 	%p11, %r3, 0;
	setp.eq.s32 	%p12, %r5, 1062207488;
	setp.lt.s32 	%p13, %r14, 0;
	selp.b32 	%r22, 0, 2146435072, %p13;
	and.b32  	%r23, %r14, 2147483647;
	setp.ne.s32 	%p14, %r23, 1071644672;
	or.b32  	%r24, %r22, -2147483648;
	selp.b32 	%r25, %r24, %r22, %p14;
	selp.b32 	%r26, %r25, %r22, %p12;
	selp.b32 	%r27, %r26, %r22, %p11;
	mov.b32 	%r28, 0;
	mov.b64 	%fd22, {%r28, %r27};
$L__BB2_6:
	setp.eq.f64 	%p15, %fd1, 0d3FF0000000000000;
	selp.f64 	%fd16, 0d3FF0000000000000, %fd22, %p15;
	cvt.rzi.s32.f64 	%r29, %fd16;
	atom.global.add.u32 	%r30, [%rd1], %r29;
$L__BB2_7:
	cvta.to.global.u64 	%rd8, %rd3;
	bar.sync 	0;
	ld.global.u32 	%r31, [%rd1];
	cvt.rn.f64.s32 	%fd17, %r31;
	add.s32 	%r32, %r6, -1;
	cvt.rn.f64.s32 	%fd18, %r32;
	rcp.rn.f64 	%fd19, %fd18;
	fma.rn.f64 	%fd20, %fd17, %fd19, 0d0000000000000000;
	st.global.f64 	[%rd8], %fd20;
	bar.sync 	0;
	ret;

}
	// .globl	_Z15copyArrayKernelPiS_i
.visible .entry _Z15copyArrayKernelPiS_i(
	.param .u64 .ptr .align 1 _Z15copyArrayKernelPiS_i_param_0,
	.param .u64 .ptr .align 1 _Z15copyArrayKernelPiS_i_param_1,
	.param .u32 _Z15copyArrayKernelPiS_i_param_2
)
{
	.reg .pred 	%p<2>;
	.reg .b32 	%r<7>;
	.reg .b64 	%rd<8>;

	ld.param.u64 	%rd1, [_Z15copyArrayKernelPiS_i_param_0];
	ld.param.u64 	%rd2, [_Z15copyArrayKernelPiS_i_param_1];
	ld.param.u32 	%r2, [_Z15copyArrayKernelPiS_i_param_2];
	mov.u32 	%r3, %ctaid.x;
	mov.u32 	%r4, %ntid.x;
	mov.u32 	%r5, %tid.x;
	mad.lo.s32 	%r1, %r3, %r4, %r5;
	setp.ge.s32 	%p1, %r1, %r2;
	@%p1 bra 	$L__BB3_2;
	cvta.to.global.u64 	%rd3, %rd1;
	cvta.to.global.u64 	%rd4, %rd2;
	mul.wide.s32 	%rd5, %r1, 4;
	add.s64 	%rd6, %rd3, %rd5;
	ld.global.u32 	%r6, [%rd6];
	add.s64 	%rd7, %rd4, %rd5;
	st.global.u32 	[%rd7], %r6;
$L__BB3_2:
	ret;

}
	// .globl	_Z21calculateSquareKernelPiS_ii
.visible .entry _Z21calculateSquareKernelPiS_ii(
	.param .u64 .ptr .align 1 _Z21calculateSquareKernelPiS_ii_param_0,
	.param .u64 .ptr .align 1 _Z21calculateSquareKernelPiS_ii_param_1,
	.param .u32 _Z21calculateSquareKernelPiS_ii_param_2,
	.param .u32 _Z21calculateSquareKernelPiS_ii_param_3
)
{
	.reg .pred 	%p<2>;
	.reg .b32 	%r<11>;
	.reg .b64 	%rd<7>;

	ld.param.u64 	%rd1, [_Z21calculateSquareKernelPiS_ii_param_0];
	ld.param.u64 	%rd2, [_Z21calculateSquareKernelPiS_ii_param_1];
	ld.param.u32 	%r2, [_Z21calculateSquareKernelPiS_ii_param_2];
	ld.param.u32 	%r3, [_Z21calculateSquareKernelPiS_ii_param_3];
	mov.u32 	%r4, %ctaid.x;
	mov.u32 	%r5, %ntid.x;
	mov.u32 	%r6, %tid.x;
	mad.lo.s32 	%r7, %r4, %r5, %r6;
	mad.lo.s32 	%r1, %r7, 3, %r3;
	setp.ge.s32 	%p1, %r1, %r2;
	@%p1 bra 	$L__BB4_2;
	cvta.to.global.u64 	%rd3, %rd1;
	cvta.to.global.u64 	%rd4, %rd2;
	mul.wide.s32 	%rd5, %r1, 4;
	add.s64 	%rd6, %rd3, %rd5;
	ld.global.u32 	%r8, [%rd6];
	mul.lo.s32 	%r9, %r8, %r8;
	atom.global.add.u32 	%r10, [%rd4], %r9;
$L__BB4_2:
	ret;

}
	// .globl	_Z34calculateSumOfProductSquaredKernelPiS_iii
.visible .entry _Z34calculateSumOfProductSquaredKernelPiS_iii(
	.param .u64 .ptr .align 1 _Z34calculateSumOfProductSquaredKernelPiS_iii_param_0,
	.param .u64 .ptr .align 1 _Z34calculateSumOfProductSquaredKernelPiS_iii_param_1,
	.param .u32 _Z34calculateSumOfProductSquaredKernelPiS_iii_param_2,
	.param .u32 _Z34calculateSumOfProductSquaredKernelPiS_iii_param_3,
	.param .u32 _Z34calculateSumOfProductSquaredKernelPiS_iii_param_4
)
{
	.reg .pred 	%p<2>;
	.reg .b32 	%r<18>;
	.reg .b64 	%rd<9>;

	ld.param.u64 	%rd1, [_Z34calculateSumOfProductSquaredKernelPiS_iii_param_0];
	ld.param.u64 	%rd2, [_Z34calculateSumOfProductSquaredKernelPiS_iii_param_1];
	ld.param.u32 	%r3, [_Z34calculateSumOfProductSquaredKernelPiS_iii_param_2];
	ld.param.u32 	%r5, [_Z34calculateSumOfProductSquaredKernelPiS_iii_param_3];
	ld.param.u32 	%r6, [_Z34calculateSumOfProductSquaredKernelPiS_iii_param_4];
	mov.u32 	%r7, %ctaid.x;
	mov.u32 	%r8, %ntid.x;
	mov.u32 	%r9, %tid.x;
	mad.lo.s32 	%r10, %r7, %r8, %r9;
	mul.lo.s32 	%r11, %r10, 3;
	add.s32 	%r1, %r5, %r11;
	add.s32 	%r12, %r6, %r11;
	min.s32 	%r13, %r1, %r12;
	setp.ge.s32 	%p1, %r13, %r3;
	@%p1 bra 	$L__BB5_2;
	cvta.to.global.u64 	%rd3, %rd1;
	cvta.to.global.u64 	%rd4, %rd2;
	mul.wide.s32 	%rd5, %r1, 4;
	add.s64 	%rd6, %rd3, %rd5;
	ld.global.u32 	%r14, [%rd6];
	mul.wide.s32 	%rd7, %r12, 4;
	add.s64 	%rd8, %rd3, %rd7;
	ld.global.u32 	%r15, [%rd8];
	mul.lo.s32 	%r16, %r15, %r14;
	atom.global.add.u32 	%r17, [%rd4], %r16;
$L__BB5_2:
	ret;

}
	// .globl	_Z21calculateVarSumKernelPiS_ii
.visible .entry _Z21calculateVarSumKernelPiS_ii(
	.param .u64 .ptr .align 1 _Z21calculateVarSumKernelPiS_ii_param_0,
	.param .u64 .ptr .align 1 _Z21calculateVarSumKernelPiS_ii_param_1,
	.param .u32 _Z21calculateVarSumKernelPiS_ii_param_2,
	.param .u32 _Z21calculateVarSumKernelPiS_ii_param_3
)
{
	.reg .pred 	%p<2>;
	.reg .b32 	%r<10>;
	.reg .b64 	%rd<7>;

	ld.param.u64 	%rd1, [_Z21calculateVarSumKernelPiS_ii_param_0];
	ld.param.u64 	%rd2, [_Z21calculateVarSumKernelPiS_ii_param_1];
	ld.param.u32 	%r2, [_Z21calculateVarSumKernelPiS_ii_param_2];
	ld.param.u32 	%r3, [_Z21calculateVarSumKernelPiS_ii_param_3];
	mov.u32 	%r4, %ctaid.x;
	mov.u32 	%r5, %ntid.x;
	mov.u32 	%r6, %tid.x;
	mad.lo.s32 	%r7, %r4, %r5, %r6;
	mad.lo.s32 	%r1, %r7, 3, %r3;
	setp.ge.s32 	%p1, %r1, %r2;
	@%p1 bra 	$L__BB6_2;
	cvta.to.global.u64 	%rd3, %rd1;
	cvta.to.global.u64 	%rd4, %rd2;
	mul.wide.s32 	%rd5, %r1, 4;
	add.s64 	%rd6, %rd3, %rd5;
	ld.global.u32 	%r8, [%rd6];
	atom.global.add.u32 	%r9, [%rd4], %r8;
$L__BB6_2:
	ret;

}
	// .globl	_Z24createdIndexedDataKernelPiS_iii
.visible .entry _Z24createdIndexedDataKernelPiS_iii(
	.param .u64 .ptr .align 1 _Z24createdIndexedDataKernelPiS_iii_param_0,
	.param .u64 .ptr .align 1 _Z24createdIndexedDataKernelPiS_iii_param_1,
	.param .u32 _Z24createdIndexedDataKernelPiS_iii_param_2,
	.param .u32 _Z24createdIndexedDataKernelPiS_iii_param_3,
	.param .u32 _Z24createdIndexedDataKernelPiS_iii_param_4
)
{
	.reg .pred 	%p<2>;
	.reg .b32 	%r<13>;
	.reg .b64 	%rd<9>;

	ld.param.u64 	%rd1, [_Z24createdIndexedDataKernelPiS_iii_param_0];
	ld.param.u64 	%rd2, [_Z24createdIndexedDataKernelPiS_iii_param_1];
	ld.param.u32 	%r3, [_Z24createdIndexedDataKernelPiS_iii_param_2];
	ld.param.u32 	%r4, [_Z24createdIndexedDataKernelPiS_iii_param_3];
	ld.param.u32 	%r5, [_Z24createdIndexedDataKernelPiS_iii_param_4];
	mov.u32 	%r6, %ctaid.x;
	mov.u32 	%r7, %ntid.x;
	mov.u32 	%r8, %tid.x;
	mad.lo.s32 	%r9, %r6, %r7, %r8;
	mul.lo.s32 	%r10, %r9, 3;
	add.s32 	%r1, %r3, %r10;
	add.s32 	%r2, %r4, %r10;
	add.s32 	%r11, %r5, -3;
	setp.ge.s32 	%p1, %r1, %r11;
	@%p1 bra 	$L__BB7_2;
	cvta.to.global.u64 	%rd3, %rd1;
	cvta.to.global.u64 	%rd4, %rd2;
	mul.wide.s32 	%rd5, %r2, 4;
	add.s64 	%rd6, %rd3, %rd5;
	ld.global.u32 	%r12, [%rd6];
	mul.wide.s32 	%rd7, %r1, 4;
	add.s64 	%rd8, %rd4, %rd7;
	st.global.u32 	[%rd8], %r12;
$L__BB7_2:
	ret;

}
.func  (.param .b64 func_retval0) __internal_accurate_pow(
	.param .b64 __internal_accurate_pow_param_0
)
{
	.reg .pred 	%p<8>;
	.reg .b32 	%r<49>;
	.reg .b32 	%f<3>;
	.reg .b64 	%fd<109>;

	ld.param.f64 	%fd10, [__internal_accurate_pow_param_0];
	{
	.reg .b32 %temp; 
	mov.b64 	{%temp, %r46}, %fd10;
	}
	{
	.reg .b32 %temp; 
	mov.b64 	{%r45, %temp}, %fd10;
	}
	shr.u32 	%r47, %r46, 20;
	setp.gt.u32 	%p1, %r46, 1048575;
	@%p1 bra 	$L__BB8_2;
	mul.f64 	%fd11, %fd10, 0d4350000000000000;
	{
	.reg .b32 %temp; 
	mov.b64 	{%temp, %r46}, %fd11;
	}
	{
	.reg .b32 %temp; 
	mov.b64 	{%r45, %temp}, %fd11;
	}
	shr.u32 	%r16, %r46, 20;
	add.s32 	%r47, %r16, -54;
$L__BB8_2:
	add.s32 	%r48, %r47, -1023;
	and.b32  	%r17, %r46, -2146435073;
	or.b32  	%r18, %r17, 1072693248;
	mov.b64 	%fd107, {%r45, %r18};
	setp.lt.u32 	%p2, %r18, 1073127583;
	@%p2 bra 	$L__BB8_4;
	{
	.reg .b32 %temp; 
	mov.b64 	{%r19, %temp}, %fd107;
	}
	{
	.reg .b32 %temp; 
	mov.b64 	{%temp, %r20}, %fd107;
	}
	add.s32 	%r21, %r20, -1048576;
	mov.b64 	%fd107, {%r19, %r21};
	add.s32 	%r48, %r47, -1022;
$L__BB8_4:
	add.f64 	%fd12, %fd107, 0dBFF0000000000000;
	add.f64 	%fd13, %fd107, 0d3FF0000000000000;
	rcp.approx.ftz.f64 	%fd14, %fd13;
	neg.f64 	%fd15, %fd13;
	fma.rn.f64 	%fd16, %fd15, %fd14, 0d3FF0000000000000;
	fma.rn.f64 	%fd17, %fd16, %fd16, %fd16;
	fma.rn.f64 	%fd18, %fd17, %fd14, %fd14;
	mul.f64 	%fd19, %fd12, %fd18;
	fma.rn.f64 	%fd20, %fd12, %fd18, %fd19;
	mul.f64 	%fd21, %fd20, %fd20;
	fma.rn.f64 	%fd22, %fd21, 0d3EB0F5FF7D2CAFE2, 0d3ED0F5D241AD3B5A;
	fma.rn.f64 	%fd23, %fd22, %fd21, 0d3EF3B20A75488A3F;
	fma.rn.f64 	%fd24, %fd23, %fd21, 0d3F1745CDE4FAECD5;
	fma.rn.f64 	%fd25, %fd24, %fd21, 0d3F3C71C7258A578B;
	fma.rn.f64 	%fd26, %fd25, %fd21, 0d3F6249249242B910;
	fma.rn.f64 	%fd27, %fd26, %fd21, 0d3F89999999999DFB;
	sub.f64 	%fd28, %fd12, %fd20;
	add.f64 	%fd29, %fd28, %fd28;
	neg.f64 	%fd30, %fd20;
	fma.rn.f64 	%fd31, %fd30, %fd12, %fd29;
	mul.f64 	%fd32, %fd18, %fd31;
	fma.rn.f64 	%fd33, %fd21, %fd27, 0d3FB5555555555555;
	mov.f64 	%fd34, 0d3FB5555555555555;
	sub.f64 	%fd35, %fd34, %fd33;
	fma.rn.f64 	%fd36, %fd21, %fd27, %fd35;
	add.f64 	%fd37, %fd36, 0dBC46A4CB00B9E7B0;
	add.f64 	%fd38, %fd33, %fd37;
	sub.f64 	%fd39, %fd33, %fd38;
	add.f64 	%fd40, %fd37, %fd39;
	mul.rn.f64 	%fd41, %fd20, %fd20;
	neg.f64 	%fd42, %fd41;
	fma.rn.f64 	%fd43, %fd20, %fd20, %fd42;
	{
	.reg .b32 %temp; 
	mov.b64 	{%r22, %temp}, %fd32;
	}
	{
	.reg .b32 %temp; 
	mov.b64 	{%temp, %r23}, %fd32;
	}
	add.s32 	%r24, %r23, 1048576;
	mov.b64 	%fd44, {%r22, %r24};
	fma.rn.f64 	%fd45, %fd20, %fd44, %fd43;
	mul.rn.f64 	%fd46, %fd41, %fd20;
	neg.f64 	%fd47, %fd46;
	fma.rn.f64 	%fd48, %fd41, %fd20, %fd47;
	fma.rn.f64 	%fd49, %fd41, %fd32, %fd48;
	fma.rn.f64 	%fd50, %fd45, %fd20, %fd49;
	mul.rn.f64 	%fd51, %fd38, %fd46;
	neg.f64 	%fd52, %fd51;
	fma.rn.f64 	%fd53, %fd38, %fd46, %fd52;
	fma.rn.f64 	%fd54, %fd38, %fd50, %fd53;
	fma.rn.f64 	%fd55, %fd40, %fd46, %fd54;
	add.f64 	%fd56, %fd51, %fd55;
	sub.f64 	%fd57, %fd51, %fd56;
	add.f64 	%fd58, %fd55, %fd57;
	add.f64 	%fd59, %fd20, %fd56;
	sub.f64 	%fd60, %fd20, %fd59;
	add.f64 	%fd61, %fd56, %fd60;
	add.f64 	%fd62, %fd58, %fd61;
	add.f64 	%fd63, %fd32, %fd62;
	add.f64 	%fd64, %fd59, %fd63;
	sub.f64 	%fd65, %fd59, %fd64;
	add.f64 	%fd66, %fd63, %fd65;
	xor.b32  	%r25, %r48, -2147483648;
	mov.b32 	%r26, 1127219200;
	mov.b64 	%fd67, {%r25, %r26};
	mov.b32 	%r27, -2147483648;
	mov.b64 	%fd68, {%r27, %r26};
	sub.f64 	%fd69, %fd67, %fd68;
	fma.rn.f64 	%fd70, %fd69, 0d3FE62E42FEFA39EF, %fd64;
	fma.rn.f64 	%fd71, %fd69, 0dBFE62E42FEFA39EF, %fd70;
	sub.f64 	%fd72, %fd71, %fd64;
	sub.f64 	%fd73, %fd66, %fd72;
	fma.rn.f64 	%fd74, %fd69, 0d3C7ABC9E3B39803F, %fd73;
	add.f64 	%fd75, %fd70, %fd74;
	sub.f64 	%fd76, %fd70, %fd75;
	add.f64 	%fd77, %fd74, %fd76;
	mov.f64 	%fd78, 0d4000000000000000;
	{
	.reg .b32 %temp; 
	mov.b64 	{%temp, %r28}, %fd78;
	}
	{
	.reg .b32 %temp; 
	mov.b64 	{%r29, %temp}, %fd78;
	}
	shl.b32 	%r30, %r28, 1;
	setp.gt.u32 	%p3, %r30, -33554433;
	and.b32  	%r31, %r28, -15728641;
	selp.b32 	%r32, %r31, %r28, %p3;
	mov.b64 	%fd79, {%r29, %r32};
	mul.rn.f64 	%fd80, %fd75, %fd79;
	neg.f64 	%fd81, %fd80;
	fma.rn.f64 	%fd82, %fd75, %fd79, %fd81;
	fma.rn.f64 	%fd83, %fd77, %fd79, %fd82;
	add.f64 	%fd4, %fd80, %fd83;
	sub.f64 	%fd84, %fd80, %fd4;
	add.f64 	%fd5, %fd83, %fd84;
	fma.rn.f64 	%fd85, %fd4, 0d3FF71547652B82FE, 0d4338000000000000;
	{
	.reg .b32 %temp; 
	mov.b64 	{%r13, %temp}, %fd85;
	}
	mov.f64 	%fd86, 0dC338000000000000;
	add.rn.f64 	%fd87, %fd85, %fd86;
	fma.rn.f64 	%fd88, %fd87, 0dBFE62E42FEFA39EF, %fd4;
	fma.rn.f64 	%fd89, %fd87, 0dBC7ABC9E3B39803F, %fd88;
	fma.rn.f64 	%fd90, %fd89, 0d3E5ADE1569CE2BDF, 0d3E928AF3FCA213EA;
	fma.rn.f64 	%fd91, %fd90, %fd89, 0d3EC71DEE62401315;
	fma.rn.f64 	%fd92, %fd91, %fd89, 0d3EFA01997C89EB71;
	fma.rn.f64 	%fd93, %fd92, %fd89, 0d3F2A01A014761F65;
	fma.rn.f64 	%fd94, %fd93, %fd89, 0d3F56C16C1852B7AF;
	fma.rn.f64 	%fd95, %fd94, %fd89, 0d3F81111111122322;
	fma.rn.f64 	%fd96, %fd95, %fd89, 0d3FA55555555502A1;
	fma.rn.f64 	%fd97, %fd96, %fd89, 0d3FC5555555555511;
	fma.rn.f64 	%fd98, %fd97, %fd89, 0d3FE000000000000B;
	fma.rn.f64 	%fd99, %fd98, %fd89, 0d3FF0000000000000;
	fma.rn.f64 	%fd100, %fd99, %fd89, 0d3FF0000000000000;
	{
	.reg .b32 %temp; 
	mov.b64 	{%r14, %temp}, %fd100;
	}
	{
	.reg .b32 %temp; 
	mov.b64 	{%temp, %r15}, %fd100;
	}
	shl.b32 	%r33, %r13, 20;
	add.s32 	%r34, %r33, %r15;
	mov.b64 	%fd108, {%r14, %r34};
	{
	.reg .b32 %temp; 
	mov.b64 	{%temp, %r35}, %fd4;
	}
	mov.b32 	%f2, %r35;
	abs.f32 	%f1, %f2;
	setp.lt.f32 	%p4, %f1, 0f4086232B;
	@%p4 bra 	$L__BB8_7;
	setp.lt.f64 	%p5, %fd4, 0d0000000000000000;
	add.f64 	%fd101, %fd4, 0d7FF0000000000000;
	selp.f64 	%fd108, 0d0000000000000000, %fd101, %p5;
	setp.geu.f32 	%p6, %f1, 0f40874800;
	@%p6 bra 	$L__BB8_7;
	shr.u32 	%r36, %r13, 31;
	add.s32 	%r37, %r13, %r36;
	shr.s32 	%r38, %r37, 1;
	shl.b32 	%r39, %r38, 20;
	add.s32 	%r40, %r15, %r39;
	mov.b64 	%fd102, {%r14, %r40};
	sub.s32 	%r41, %r13, %r38;
	shl.b32 	%r42, %r41, 20;
	add.s32 	%r43, %r42, 1072693248;
	mov.b32 	%r44, 0;
	mov.b64 	%fd103, {%r44, %r43};
	mul.f64 	%fd108, %fd103, %fd102;
$L__BB8_7:
	abs.f64 	%fd104, %fd108;
	setp.eq.f64 	%p7, %fd104, 0d7FF0000000000000;
	fma.rn.f64 	%fd105, %fd108, %fd5, %fd108;
	selp.f64 	%fd106, %fd108, %fd105, %p7;
	st.param.f64 	[func_retval0], %fd106;
	ret;

}


// ===== COMPILED SASS (sm_100) =====

	.target	sm_100

	.elftype	@"ET_EXEC"


//--------------------- .note.nv.tkinfo           --------------------------
	.section	.note.nv.tkinfo,"",@"SHT_NOTE"
	.sectionflags	@"SHF_NOTE_NV_TKINFO"
	.tkinfo
        /*0018*/ 	.word	0x00000002
        /*0030*/ 	.string	""
        /*0030*/ 	.string	"ptxas"
        /*0030*/ 	.string	"Cuda compilation tools, release 13.0, V13.0.88"
        /*0030*/ 	.string	"Build cuda_13.0.r13.0/compiler.36424714_0"
        /*0030*/ 	.string	"-arch sm_100 -m 64 "



//--------------------- .note.nv.cuinfo           --------------------------
	.section	.note.nv.cuinfo,"",@"SHT_NOTE"
	.sectionflags	@"SHF_NOTE_NV_CUINFO"
        /*0018*/ 	.short	0x0002
        /*001a*/ 	.short	0x0064
        /*001c*/ 	.short	0x0082
	.zero		2


//--------------------- .nv.info                  --------------------------
	.section	.nv.info,"",@"SHT_CUDA_INFO"
	.align	4


	//----- nvinfo : EIATTR_REGCOUNT
	.align		4
        /*0000*/ 	.byte	0x04, 0x2f
        /*0002*/ 	.short	(.L_1 - .L_0)
	.align		4
.L_0:
        /*0004*/ 	.word	index@(_Z18predictModelKernelPiS_S_dddii)
        /*0008*/ 	.word	0x00000011


	//----- nvinfo : EIATTR_FRAME_SIZE
	.align		4
.L_1:
        /*000c*/ 	.byte	0x04, 0x11
        /*000e*/ 	.short	(.L_3 - .L_2)
	.align		4
.L_2:
        /*0010*/ 	.word	index@(_Z18predictModelKernelPiS_S_dddii)
        /*0014*/ 	.word	0x00000000


	//----- nvinfo : EIATTR_REGCOUNT
	.align		4
.L_3:
        /*0018*/ 	.byte	0x04, 0x2f
        /*001a*/ 	.short	(.L_5 - .L_4)
	.align		4
.L_4:
        /*001c*/ 	.word	index@(_Z29calculateStandardErrorsKernelPiS_S_Pdii)
        /*0020*/ 	.word	0x0000001e


	//----- nvinfo : EIATTR_FRAME_SIZE
	.align		4
.L_5:
        /*0024*/ 	.byte	0x04, 0x11
        /*0026*/ 	.short	(.L_7 - .L_6)
	.align		4
.L_6:
        /*0028*/ 	.word	index@($_Z29calculateStandardErrorsKernelPiS_S_Pdii$__internal_accurate_pow)
        /*002c*/ 	.word	0x00000000


	//----- nvinfo : EIATTR_FRAME_SIZE
	.align		4
.L_7:
        /*0030*/ 	.byte	0x04, 0x11
        /*0032*/ 	.short	(.L_9 - .L_8)
	.align		4
.L_8:
        /*0034*/ 	.word	index@($__internal_2_$__cuda_sm20_div_rn_f64_full)
        /*0038*/ 	.word	0x00000000


	//----- nvinfo : EIATTR_FRAME_SIZE
	.align		4
.L_9:
        /*003c*/ 	.byte	0x04, 0x11
        /*003e*/ 	.short	(.L_11 - .L_10)
	.align		4
.L_10:
        /*0040*/ 	.word	index@($__internal_1_$__cuda_sm20_dblrcp_rn_slowpath_v3)
        /*0044*/ 	.word	0x00000000


	//----- nvinfo : EIATTR_FRAME_SIZE
	.align		4
.L_11:
        /*0048*/ 	.byte	0x04, 0x11
        /*004a*/ 	.short	(.L_13 - .L_12)
	.align		4
.L_12:
        /*004c*/ 	.word	index@(_Z29calculateStandardErrorsKernelPiS_S_Pdii)
        /*0050*/ 	.word	0x00000000


	//----- nvinfo : EIATTR_REGCOUNT
	.align		4
.L_13:
        /*0054*/ 	.byte	0x04, 0x2f
        /*0056*/ 	.short	(.L_15 - .L_14)
	.align		4
.L_14:
        /*0058*/ 	.word	index@(_Z26calculateVarVarianceKernelPiS_Pdiiii)
        /*005c*/ 	.word	0x0000001e


	//----- nvinfo : EIATTR_FRAME_SIZE
	.align		4
.L_15:
        /*0060*/ 	.byte	0x04, 0x11
        /*0062*/ 	.short	(.L_17 - .L_16)
	.align		4
.L_16:
        /*0064*/ 	.word	index@($_Z26calculateVarVarianceKernelPiS_Pdiiii$__internal_accurate_pow)
        /*0068*/ 	.word	0x00000000


	//----- nvinfo : EIATTR_FRAME_SIZE
	.align		4
.L_17:
        /*006c*/ 	.byte	0x04, 0x11
        /*006e*/ 	.short	(.L_19 - .L_18)
	.align		4
.L_18:
        /*0070*/ 	.word	index@($__internal_0_$__cuda_sm20_dblrcp_rn_slowpath_v3)
        /*0074*/ 	.word	0x00000000


	//----- nvinfo : EIATTR_FRAME_SIZE
	.align		4
.L_19:
        /*0078*/ 	.byte	0x04, 0x11
        /*007a*/ 	.short	(.L_21 - .L_20)
	.align		4
.L_20:
        /*007c*/ 	.word	index@(_Z26calculateVarVarianceKernelPiS_Pdiiii)
        /*0080*/ 	.word	0x00000000


	//----- nvinfo : EIATTR_REGCOUNT
	.align		4
.L_21:
        /*0084*/ 	.byte	0x04, 0x2f
        /*0086*/ 	.short	(.L_23 - .L_22)
	.align		4
.L_22:
        /*0088*/ 	.word	index@(_Z15copyArrayKernelPiS_i)
        /*008c*/ 	.word	0x0000000a


	//----- nvinfo : EIATTR_FRAME_SIZE
	.align		4
.L_23:
        /*0090*/ 	.byte	0x04, 0x11
        /*0092*/ 	.short	(.L_25 - .L_24)
	.align		4
.L_24:
        /*0094*/ 	.word	index@(_Z15copyArrayKernelPiS_i)
        /*0098*/ 	.word	0x00000000


	//----- nvinfo : EIATTR_REGCOUNT
	.align		4
.L_25:
        /*009c*/ 	.byte	0x04, 0x2f
        /*009e*/ 	.short	(.L_27 - .L_26)
	.align		4
.L_26:
        /*00a0*/ 	.word	index@(_Z21calculateSquareKernelPiS_ii)
        /*00a4*/ 	.word	0x0000000a


	//----- nvinfo : EIATTR_FRAME_SIZE
	.align		4
.L_27:
        /*00a8*/ 	.byte	0x04, 0x11
        /*00aa*/ 	.short	(.L_29 - .L_28)
	.align		4
.L_28:
        /*00ac*/ 	.word	index@(_Z21calculateSquareKernelPiS_ii)
        /*00b0*/ 	.word	0x00000000


	//----- nvinfo : EIATTR_REGCOUNT
	.align		4
.L_29:
        /*00b4*/ 	.byte	0x04, 0x2f
        /*00b6*/ 	.short	(.L_31 - .L_30)
	.align		4
.L_30:
        /*00b8*/ 	.word	index@(_Z34calculateSumOfProductSquaredKernelPiS_iii)
        /*00bc*/ 	.word	0x0000000c


	//----- nvinfo : EIATTR_FRAME_SIZE
	.align		4
.L_31:
        /*00c0*/ 	.byte	0x04, 0x11
        /*00c2*/ 	.short	(.L_33 - .L_32)
	.align		4
.L_32:
        /*00c4*/ 	.word	index@(_Z34calculateSumOfProductSquaredKernelPiS_iii)
        /*00c8*/ 	.word	0x00000000


	//----- nvinfo : EIATTR_REGCOUNT
	.align		4
.L_33:
        /*00cc*/ 	.byte	0x04, 0x2f
        /*00ce*/ 	.short	(.L_35 - .L_34)
	.align		4
.L_34:
        /*00d0*/ 	.word	index@(_Z21calculateVarSumKernelPiS_ii)
        /*00d4*/ 	.word	0x0000000a


	//----- nvinfo : EIATTR_FRAME_SIZE
	.align		4
.L_35:
        /*00d8*/ 	.byte	0x04, 0x11
        /*00da*/ 	.short	(.L_37 - .L_36)
	.align		4
.L_36:
        /*00dc*/ 	.word	index@(_Z21calculateVarSumKernelPiS_ii)
        /*00e0*/ 	.word	0x00000000


	//----- nvinfo : EIATTR_REGCOUNT
	.align		4
.L_37:
        /*00e4*/ 	.byte	0x04, 0x2f
        /*00e6*/ 	.short	(.L_39 - .L_38)
	.align		4
.L_38:
        /*00e8*/ 	.word	index@(_Z24createdIndexedDataKernelPiS_iii)
        /*00ec*/ 	.word	0x0000000a


	//----- nvinfo : EIATTR_FRAME_SIZE
	.align		4
.L_39:
        /*00f0*/ 	.byte	0x04, 0x11
        /*00f2*/ 	.short	(.L_41 - .L_40)
	.align		4
.L_40:
        /*00f4*/ 	.word	index@(_Z24createdIndexedDataKernelPiS_iii)
        /*00f8*/ 	.word	0x00000000


	//----- nvinfo : EIATTR_MIN_STACK_SIZE
	.align		4
.L_41:
        /*00fc*/ 	.byte	0x04, 0x12
        /*00fe*/ 	.short	(.L_43 - .L_42)
	.align		4
.L_42:
        /*0100*/ 	.word	index@(_Z24createdIndexedDataKernelPiS_iii)
        /*0104*/ 	.word	0x00000000


	//----- nvinfo : EIATTR_MIN_STACK_SIZE
	.align		4
.L_43:
        /*0108*/ 	.byte	0x04, 0x12
        /*010a*/ 	.short	(.L_45 - .L_44)
	.align		4
.L_44:
        /*010c*/ 	.word	index@(_Z21calculateVarSumKernelPiS_ii)
        /*0110*/ 	.word	0x00000000


	//----- nvinfo : EIATTR_MIN_STACK_SIZE
	.align		4
.L_45:
        /*0114*/ 	.byte	0x04, 0x12
        /*0116*/ 	.short	(.L_47 - .L_46)
	.align		4
.L_46:
        /*0118*/ 	.word	index@(_Z34calculateSumOfProductSquaredKernelPiS_iii)
        /*011c*/ 	.word	0x00000000


	//----- nvinfo : EIATTR_MIN_STACK_SIZE
	.align		4
.L_47:
        /*0120*/ 	.byte	0x04, 0x12
        /*0122*/ 	.short	(.L_49 - .L_48)
	.align		4
.L_48:
        /*0124*/ 	.word	index@(_Z21calculateSquareKernelPiS_ii)
        /*0128*/ 	.word	0x00000000


	//----- nvinfo : EIATTR_MIN_STACK_SIZE
	.align		4
.L_49:
        /*012c*/ 	.byte	0x04, 0x12
        /*012e*/ 	.short	(.L_51 - .L_50)
	.align		4
.L_50:
        /*0130*/ 	.word	index@(_Z15copyArrayKernelPiS_i)
        /*0134*/ 	.word	0x00000000


	//----- nvinfo : EIATTR_MIN_STACK_SIZE
	.align		4
.L_51:
        /*0138*/ 	.byte	0x04, 0x12
        /*013a*/ 	.short	(.L_53 - .L_52)
	.align		4
.L_52:
        /*013c*/ 	.word	index@(_Z26calculateVarVarianceKernelPiS_Pdiiii)
        /*0140*/ 	.word	0x00000000


	//----- nvinfo : EIATTR_MIN_STACK_SIZE
	.align		4
.L_53:
        /*0144*/ 	.byte	0x04, 0x12
        /*0146*/ 	.short	(.L_55 - .L_54)
	.align		4
.L_54:
        /*0148*/ 	.word	index@(_Z29calculateStandardErrorsKernelPiS_S_Pdii)
        /*014c*/ 	.word	0x00000000


	//----- nvinfo : EIATTR_MIN_STACK_SIZE
	.align		4
.L_55:
        /*0150*/ 	.byte	0x04, 0x12
        /*0152*/ 	.short	(.L_57 - .L_56)
	.align		4
.L_56:
        /*0154*/ 	.word	index@(_Z18predictModelKernelPiS_S_dddii)
        /*0158*/ 	.word	0x00000000
.L_57:


//--------------------- .nv.compat                --------------------------
	.section	.nv.compat,"",@"SHT_CUDA_COMPAT_INFO"
	.align	4
        /*0000*/ 	.byte	0x02, 0x09, 0x00, 0x00, 0x02, 0x02, 0x01, 0x00, 0x02, 0x05, 0x05, 0x00, 0x03, 0x07, 0x01, 0x01
        /*0010*/ 	.byte	0x02, 0x03, 0x00, 0x00, 0x02, 0x06, 0x01, 0x00, 0x04, 0x0b, 0x08, 0x00, 0x01, 0x00, 0x00, 0x00
        /*0020*/ 	.byte	0x00, 0x00, 0x00, 0x00


//--------------------- .nv.info._Z24createdIndexedDataKernelPiS_iii --------------------------
	.section	.nv.info._Z24createdIndexedDataKernelPiS_iii,"",@"SHT_CUDA_INFO"
	.sectionflags	@""
	.align	4


	//----- nvinfo : EIATTR_CUDA_API_VERSION
	.align		4
        /*0000*/ 	.byte	0x04, 0x37
        /*0002*/ 	.short	(.L_59 - .L_58)
.L_58:
        /*0004*/ 	.word	0x00000082


	//----- nvinfo : EIATTR_KPARAM_INFO
	.align		4
.L_59:
        /*0008*/ 	.byte	0x04, 0x17
        /*000a*/ 	.short	(.L_61 - .L_60)
.L_60:
        /*000c*/ 	.word	0x00000000
        /*0010*/ 	.short	0x0004
        /*0012*/ 	.short	0x0018
        /*0014*/ 	.byte	0x00, 0xf0, 0x11, 0x00


	//----- nvinfo : EIATTR_KPARAM_INFO
	.align		4
.L_61:
        /*0018*/ 	.byte	0x04, 0x17
        /*001a*/ 	.short	(.L_63 - .L_62)
.L_62:
        /*001c*/ 	.word	0x00000000
        /*0020*/ 	.short	0x0003
        /*0022*/ 	.short	0x0014
        /*0024*/ 	.byte	0x00, 0xf0, 0x11, 0x00


	//----- nvinfo : EIATTR_KPARAM_INFO
	.align		4
.L_63:
        /*0028*/ 	.byte	0x04, 0x17
        /*002a*/ 	.short	(.L_65 - .L_64)
.L_64:
        /*002c*/ 	.word	0x00000000
        /*0030*/ 	.short	0x0002
        /*0032*/ 	.short	0x0010
        /*0034*/ 	.byte	0x00, 0xf0, 0x11, 0x00


	//----- nvinfo : EIATTR_KPARAM_INFO
	.align		4
.L_65:
        /*0038*/ 	.byte	0x04, 0x17
        /*003a*/ 	.short	(.L_67 - .L_66)
.L_66:
        /*003c*/ 	.word	0x00000000
        /*0040*/ 	.short	0x0001
        /*0042*/ 	.short	0x0008
        /*0044*/ 	.byte	0x00, 0xf5, 0x21, 0x00


	//----- nvinfo : EIATTR_KPARAM_INFO
	.align		4
.L_67:
        /*0048*/ 	.byte	0x04, 0x17
        /*004a*/ 	.short	(.L_69 - .L_68)
.L_68:
        /*004c*/ 	.word	0x00000000
        /*0050*/ 	.short	0x0000
        /*0052*/ 	.short	0x0000
        /*0054*/ 	.byte	0x00, 0xf5, 0x21, 0x00


	//----- nvinfo : EIATTR_SPARSE_MMA_MASK
	.align		4
.L_69:
        /*0058*/ 	.byte	0x03, 0x50
        /*005a*/ 	.short	0x0000


	//----- nvinfo : EIATTR_MAXREG_COUNT
	.align		4
        /*005c*/ 	.byte	0x03, 0x1b
        /*005e*/ 	.short	0x00ff


	//----- nvinfo : EIATTR_MERCURY_ISA_VERSION
	.align		4
        /*0060*/ 	.byte	0x03, 0x5f
        /*0062*/ 	.short	0x0101


	//----- nvinfo : EIATTR_VRC_CTA_INIT_COUNT
	.align		4
        /*0064*/ 	.byte	0x02, 0x4a
	.zero		1
	.zero		1


	//----- nvinfo : EIATTR_EXIT_INSTR_OFFSETS
	.align		4
        /*0068*/ 	.byte	0x04, 0x1c
        /*006a*/ 	.short	(.L_71 - .L_70)


	//   ....[0]....
.L_70:
        /*006c*/ 	.word	0x000000a0


	//   ....[1]....
        /*0070*/ 	.word	0x00000130


	//----- nvinfo : EIATTR_CBANK_PARAM_SIZE
	.align		4
.L_71:
        /*0074*/ 	.byte	0x03, 0x19
        /*0076*/ 	.short	0x001c


	//----- nvinfo : EIATTR_PARAM_CBANK
	.align		4
        /*0078*/ 	.byte	0x04, 0x0a
        /*007a*/ 	.short	(.L_73 - .L_72)
	.align		4
.L_72:
        /*007c*/ 	.word	index@(.nv.constant0._Z24createdIndexedDataKernelPiS_iii)
        /*0080*/ 	.short	0x0380
        /*0082*/ 	.short	0x001c


	//----- nvinfo : EIATTR_SW_WAR
	.align		4
.L_73:
        /*0084*/ 	.byte	0x04, 0x36
        /*0086*/ 	.short	(.L_75 - .L_74)
.L_74:
        /*0088*/ 	.word	0x00000008
.L_75:


//--------------------- .nv.info._Z21calculateVarSumKernelPiS_ii --------------------------
	.section	.nv.info._Z21calculateVarSumKernelPiS_ii,"",@"SHT_CUDA_INFO"
	.sectionflags	@""
	.align	4


	//----- nvinfo : EIATTR_CUDA_API_VERSION
	.align		4
        /*0000*/ 	.byte	0x04, 0x37
        /*0002*/ 	.short	(.L_77 - .L_76)
.L_76:
        /*0004*/ 	.word	0x00000082


	//----- nvinfo : EIATTR_KPARAM_INFO
	.align		4
.L_77:
        /*0008*/ 	.byte	0x04, 0x17
        /*000a*/ 	.short	(.L_79 - .L_78)
.L_78:
        /*000c*/ 	.word	0x00000000
        /*0010*/ 	.short	0x0003
        /*0012*/ 	.short	0x0014
        /*0014*/ 	.byte	0x00, 0xf0, 0x11, 0x00


	//----- nvinfo : EIATTR_KPARAM_INFO
	.align		4
.L_79:
        /*0018*/ 	.byte	0x04, 0x17
        /*001a*/ 	.short	(.L_81 - .L_80)
.L_80:
        /*001c*/ 	.word	0x00000000
        /*0020*/ 	.short	0x0002
        /*0022*/ 	.short	0x0010
        /*0024*/ 	.byte	0x00, 0xf0, 0x11, 0x00


	//----- nvinfo : EIATTR_KPARAM_INFO
	.align		4
.L_81:
        /*0028*/ 	.byte	0x04, 0x17
        /*002a*/ 	.short	(.L_83 - .L_82)
.L_82:
        /*002c*/ 	.word	0x00000000
        /*0030*/ 	.short	0x0001
        /*0032*/ 	.short	0x0008
        /*0034*/ 	.byte	0x00, 0xf5, 0x21, 0x00


	//----- nvinfo : EIATTR_KPARAM_INFO
	.align		4
.L_83:
        /*0038*/ 	.byte	0x04, 0x17
        /*003a*/ 	.short	(.L_85 - .L_84)
.L_84:
        /*003c*/ 	.word	0x00000000
        /*0040*/ 	.short	0x0000
        /*0042*/ 	.short	0x0000
        /*0044*/ 	.byte	0x00, 0xf5, 0x21, 0x00


	//----- nvinfo : EIATTR_SPARSE_MMA_MASK
	.align		4
.L_85:
        /*0048*/ 	.byte	0x03, 0x50
        /*004a*/ 	.short	0x0000


	//----- nvinfo : EIATTR_MAXREG_COUNT
	.align		4
        /*004c*/ 	.byte	0x03, 0x1b
        /*004e*/ 	.short	0x00ff


	//----- nvinfo : EIATTR_MERCURY_ISA_VERSION
	.align		4
        /*0050*/ 	.byte	0x03, 0x5f
        /*0052*/ 	.short	0x0101


	//----- nvinfo : EIATTR_INT_WARP_WIDE_INSTR_OFFSETS
	.align		4
        /*0054*/ 	.byte	0x04, 0x31
        /*0056*/ 	.short	(.L_87 - .L_86)


	//   ....[0]....
.L_86:
        /*0058*/ 	.word	0x000000e0


	//   ....[1]....
        /*005c*/ 	.word	0x00000120


	//----- nvinfo : EIATTR_VRC_CTA_INIT_COUNT
	.align		4
.L_87:
        /*0060*/ 	.byte	0x02, 0x4a
	.zero		1
	.zero		1


	//----- nvinfo : EIATTR_EXIT_INSTR_OFFSETS
	.align		4
        /*0064*/ 	.byte	0x04, 0x1c
        /*0066*/ 	.short	(.L_89 - .L_88)


	//   ....[0]....
.L_88:
        /*0068*/ 	.word	0x00000080


	//   ....[1]....
        /*006c*/ 	.word	0x00000150


	//----- nvinfo : EIATTR_CBANK_PARAM_SIZE
	.align		4
.L_89:
        /*0070*/ 	.byte	0x03, 0x19
        /*0072*/ 	.short	0x0018


	//----- nvinfo : EIATTR_PARAM_CBANK
	.align		4
        /*0074*/ 	.byte	0x04, 0x0a
        /*0076*/ 	.short	(.L_91 - .L_90)
	.align		4
.L_90:
        /*0078*/ 	.word	index@(.nv.constant0._Z21calculateVarSumKernelPiS_ii)
        /*007c*/ 	.short	0x0380
        /*007e*/ 	.short	0x0018


	//----- nvinfo : EIATTR_SW_WAR
	.align		4
.L_91:
        /*0080*/ 	.byte	0x04, 0x36
        /*0082*/ 	.short	(.L_93 - .L_92)
.L_92:
        /*0084*/ 	.word	0x00000008
.L_93:


//--------------------- .nv.info._Z34calculateSumOfProductSquaredKernelPiS_iii --------------------------
	.section	.nv.info._Z34calculateSumOfProductSquaredKernelPiS_iii,"",@"SHT_CUDA_INFO"
	.sectionflags	@""
	.align	4


	//----- nvinfo : EIATTR_CUDA_API_VERSION
	.align		4
        /*0000*/ 	.byte	0x04, 0x37
        /*0002*/ 	.short	(.L_95 - .L_94)
.L_94:
        /*0004*/ 	.word	0x00000082


	//----- nvinfo : EIATTR_KPARAM_INFO
	.align		4
.L_95:
        /*0008*/ 	.byte	0x04, 0x17
        /*000a*/ 	.short	(.L_97 - .L_96)
.L_96:
        /*000c*/ 	.word	0x00000000
        /*0010*/ 	.short	0x0004
        /*0012*/ 	.short	0x0018
        /*0014*/ 	.byte	0x00, 0xf0, 0x11, 0x00


	//----- nvinfo : EIATTR_KPARAM_INFO
	.align		4
.L_97:
        /*0018*/ 	.byte	0x04, 0x17
        /*001a*/ 	.short	(.L_99 - .L_98)
.L_98:
        /*001c*/ 	.word	0x00000000
        /*0020*/ 	.short	0x0003
        /*0022*/ 	.short	0x0014
        /*0024*/ 	.byte	0x00, 0xf0, 0x11, 0x00


	//----- nvinfo : EIATTR_KPARAM_INFO
	.align		4
.L_99:
        /*0028*/ 	.byte	0x04, 0x17
        /*002a*/ 	.short	(.L_101 - .L_100)
.L_100:
        /*002c*/ 	.word	0x00000000
        /*0030*/ 	.short	0x0002
        /*0032*/ 	.short	0x0010
        /*0034*/ 	.byte	0x00, 0xf0, 0x11, 0x00


	//----- nvinfo : EIATTR_KPARAM_INFO
	.align		4
.L_101:
        /*0038*/ 	.byte	0x04, 0x17
        /*003a*/ 	.short	(.L_103 - .L_102)
.L_102:
        /*003c*/ 	.word	0x00000000
        /*0040*/ 	.short	0x0001
        /*0042*/ 	.short	0x0008
        /*0044*/ 	.byte	0x00, 0xf5, 0x21, 0x00


	//----- nvinfo : EIATTR_KPARAM_INFO
	.align		4
.L_103:
        /*0048*/ 	.byte	0x04, 0x17
        /*004a*/ 	.short	(.L_105 - .L_104)
.L_104:
        /*004c*/ 	.word	0x00000000
        /*0050*/ 	.short	0x0000
        /*0052*/ 	.short	0x0000
        /*0054*/ 	.byte	0x00, 0xf5, 0x21, 0x00


	//----- nvinfo : EIATTR_SPARSE_MMA_MASK
	.align		4
.L_105:
        /*0058*/ 	.byte	0x03, 0x50
        /*005a*/ 	.short	0x0000


	//----- nvinfo : EIATTR_MAXREG_COUNT
	.align		4
        /*005c*/ 	.byte	0x03, 0x1b
        /*005e*/ 	.short	0x00ff


	//----- nvinfo : EIATTR_MERCURY_ISA_VERSION
	.align		4
        /*0060*/ 	.byte	0x03, 0x5f
        /*0062*/ 	.short	0x0101


	//----- nvinfo : EIATTR_INT_WARP_WIDE_INSTR_OFFSETS
	.align		4
        /*0064*/ 	.byte	0x04, 0x31
        /*0066*/ 	.short	(.L_107 - .L_106)


	//   ....[0]....
.L_106:
        /*0068*/ 	.word	0x00000130


	//   ....[1]....
        /*006c*/ 	.word	0x00000180


	//----- nvinfo : EIATTR_VRC_CTA_INIT_COUNT
	.align		4
.L_107:
        /*0070*/ 	.byte	0x02, 0x4a
	.zero		1
	.zero		1


	//----- nvinfo : EIATTR_EXIT_INSTR_OFFSETS
	.align		4
        /*0074*/ 	.byte	0x04, 0x1c
        /*0076*/ 	.short	(.L_109 - .L_108)


	//   ....[0]....
.L_108:
        /*0078*/ 	.word	0x000000b0


	//   ....[1]....
        /*007c*/ 	.word	0x000001b0


	//----- nvinfo : EIATTR_CBANK_PARAM_SIZE
	.align		4
.L_109:
        /*0080*/ 	.byte	0x03, 0x19
        /*0082*/ 	.short	0x001c


	//----- nvinfo : EIATTR_PARAM_CBANK
	.align		4
        /*0084*/ 	.byte	0x04, 0x0a
        /*0086*/ 	.short	(.L_111 - .L_110)
	.align		4
.L_110:
        /*0088*/ 	.word	index@(.nv.constant0._Z34calculateSumOfProductSquaredKernelPiS_iii)
        /*008c*/ 	.short	0x0380
        /*008e*/ 	.short	0x001c


	//----- nvinfo : EIATTR_SW_WAR
	.align		4
.L_111:
        /*0090*/ 	.byte	0x04, 0x36
        /*0092*/ 	.short	(.L_113 - .L_112)
.L_112:
        /*0094*/ 	.word	0x00000008
.L_113:


//--------------------- .nv.info._Z21calculateSquareKernelPiS_ii --------------------------
	.section	.nv.info._Z21calculateSquareKernelPiS_ii,"",@"SHT_CUDA_INFO"
	.sectionflags	@""
	.align	4


	//----- nvinfo : EIATTR_CUDA_API_VERSION
	.align		4
        /*0000*/ 	.byte	0x04, 0x37
        /*0002*/ 	.short	(.L_115 - .L_114)
.L_114:
        /*0004*/ 	.word	0x00000082


	//----- nvinfo : EIATTR_KPARAM_INFO
	.align		4
.L_115:
        /*0008*/ 	.byte	0x04, 0x17
        /*000a*/ 	.short	(.L_117 - .L_116)
.L_116:
        /*000c*/ 	.word	0x00000000
        /*0010*/ 	.short	0x0003
        /*0012*/ 	.short	0x0014
        /*0014*/ 	.byte	0x00, 0xf0, 0x11, 0x00


	//----- nvinfo : EIATTR_KPARAM_INFO
	.align		4
.L_117:
        /*0018*/ 	.byte	0x04, 0x17
        /*001a*/ 	.short	(.L_119 - .L_118)
.L_118:
        /*001c*/ 	.word	0x00000000
        /*0020*/ 	.short	0x0002
        /*0022*/ 	.short	0x0010
        /*0024*/ 	.byte	0x00, 0xf0, 0x11, 0x00


	//----- nvinfo : EIATTR_KPARAM_INFO
	.align		4
.L_119:
        /*0028*/ 	.byte	0x04, 0x17
        /*002a*/ 	.short	(.L_121 - .L_120)
.L_120:
        /*002c*/ 	.word	0x00000000
        /*0030*/ 	.short	0x0001
        /*0032*/ 	.short	0x0008
        /*0034*/ 	.byte	0x00, 0xf5, 0x21, 0x00


	//----- nvinfo : EIATTR_KPARAM_INFO
	.align		4
.L_121:
        /*0038*/ 	.byte	0x04, 0x17
        /*003a*/ 	.short	(.L_123 - .L_122)
.L_122:
        /*003c*/ 	.word	0x00000000
        /*0040*/ 	.short	0x0000
        /*0042*/ 	.short	0x0000
        /*0044*/ 	.byte	0x00, 0xf5, 0x21, 0x00


	//----- nvinfo : EIATTR_SPARSE_MMA_MASK
	.align		4
.L_123:
        /*0048*/ 	.byte	0x03, 0x50
        /*004a*/ 	.short	0x0000


	//----- nvinfo : EIATTR_MAXREG_COUNT
	.align		4
        /*004c*/ 	.byte	0x03, 0x1b
        /*004e*/ 	.short	0x00ff


	//----- nvinfo : EIATTR_MERCURY_ISA_VERSION
	.align		4
        /*0050*/ 	.byte	0x03, 0x5f
        /*0052*/ 	.short	0x0101


	//----- nvinfo : EIATTR_INT_WARP_WIDE_INSTR_OFFSETS
	.align		4
        /*0054*/ 	.byte	0x04, 0x31
        /*0056*/ 	.short	(.L_125 - .L_124)


	//   ....[0]....
.L_124:
        /*0058*/ 	.word	0x000000e0


	//   ....[1]....
        /*005c*/ 	.word	0x00000130


	//----- nvinfo : EIATTR_VRC_CTA_INIT_COUNT
	.align		4
.L_125:
        /*0060*/ 	.byte	0x02, 0x4a
	.zero		1
	.zero		1


	//----- nvinfo : EIATTR_EXIT_INSTR_OFFSETS
	.align		4
        /*0064*/ 	.byte	0x04, 0x1c
        /*0066*/ 	.short	(.L_127 - .L_126)


	//   ....[0]....
.L_126:
        /*0068*/ 	.word	0x00000080


	//   ....[1]....
        /*006c*/ 	.word	0x00000160


	//----- nvinfo : EIATTR_CBANK_PARAM_SIZE
	.align		4
.L_127:
        /*0070*/ 	.byte	0x03, 0x19
        /*0072*/ 	.short	0x0018


	//----- nvinfo : EIATTR_PARAM_CBANK
	.align		4
        /*0074*/ 	.byte	0x04, 0x0a
        /*0076*/ 	.short	(.L_129 - .L_128)
	.align		4
.L_128:
        /*0078*/ 	.word	index@(.nv.constant0._Z21calculateSquareKernelPiS_ii)
        /*007c*/ 	.short	0x0380
        /*007e*/ 	.short	0x0018


	//----- nvinfo : EIATTR_SW_WAR
	.align		4
.L_129:
        /*0080*/ 	.byte	0x04, 0x36
        /*0082*/ 	.short	(.L_131 - .L_130)
.L_130:
        /*0084*/ 	.word	0x00000008
.L_131:


//--------------------- .nv.info._Z15copyArrayKernelPiS_i --------------------------
	.section	.nv.info._Z15copyArrayKernelPiS_i,"",@"SHT_CUDA_INFO"
	.sectionflags	@""
	.align	4


	//----- nvinfo : EIATTR_CUDA_API_VERSION
	.align		4
        /*0000*/ 	.byte	0x04, 0x37
        /*0002*/ 	.short	(.L_133 - .L_132)
.L_132:
        /*0004*/ 	.word	0x00000082


	//----- nvinfo : EIATTR_KPARAM_INFO
	.align		4
.L_133:
        /*0008*/ 	.byte	0x04, 0x17
        /*000a*/ 	.short	(.L_135 - .L_134)
.L_134:
        /*000c*/ 	.word	0x00000000
        /*0010*/ 	.short	0x0002
        /*0012*/ 	.short	0x0010
        /*0014*/ 	.byte	0x00, 0xf0, 0x11, 0x00


	//----- nvinfo : EIATTR_KPARAM_INFO
	.align		4
.L_135:
        /*0018*/ 	.byte	0x04, 0x17
        /*001a*/ 	.short	(.L_137 - .L_136)
.L_136:
        /*001c*/ 	.word	0x00000000
        /*0020*/ 	.short	0x0001
        /*0022*/ 	.short	0x0008
        /*0024*/ 	.byte	0x00, 0xf5, 0x21, 0x00


	//----- nvinfo : EIATTR_KPARAM_INFO
	.align		4
.L_137:
        /*0028*/ 	.byte	0x04, 0x17
        /*002a*/ 	.short	(.L_139 - .L_138)
.L_138:
        /*002c*/ 	.word	0x00000000
        /*0030*/ 	.short	0x0000
        /*0032*/ 	.short	0x0000
        /*0034*/ 	.byte	0x00, 0xf5, 0x21, 0x00


	//----- nvinfo : EIATTR_SPARSE_MMA_MASK
	.align		4
.L_139:
        /*0038*/ 	.byte	0x03, 0x50
        /*003a*/ 	.short	0x0000


	//----- nvinfo : EIATTR_MAXREG_COUNT
	.align		4
        /*003c*/ 	.byte	0x03, 0x1b
        /*003e*/ 	.short	0x00ff


	//----- nvinfo : EIATTR_MERCURY_ISA_VERSION
	.align		4
        /*0040*/ 	.byte	0x03, 0x5f
        /*0042*/ 	.short	0x0101


	//----- nvinfo : EIATTR_VRC_CTA_INIT_COUNT
	.align		4
        /*0044*/ 	.byte	0x02, 0x4a
	.zero		1
	.zero		1


	//----- nvinfo : EIATTR_EXIT_INSTR_OFFSETS
	.align		4
        /*0048*/ 	.byte	0x04, 0x1c
        /*004a*/ 	.short	(.L_141 - .L_140)


	//   ....[0]....
.L_140:
        /*004c*/ 	.word	0x00000070


	//   ....[1]....
        /*0050*/ 	.word	0x000000f0


	//----- nvinfo : EIATTR_CBANK_PARAM_SIZE
	.align		4
.L_141:
        /*0054*/ 	.byte	0x03, 0x19
        /*0056*/ 	.short	0x0014


	//----- nvinfo : EIATTR_PARAM_CBANK
	.align		4
        /*0058*/ 	.byte	0x04, 0x0a
        /*005a*/ 	.short	(.L_143 - .L_142)
	.align		4
.L_142:
        /*005c*/ 	.word	index@(.nv.constant0._Z15copyArrayKernelPiS_i)
        /*0060*/ 	.short	0x0380
        /*0062*/ 	.short	0x0014


	//----- nvinfo : EIATTR_SW_WAR
	.align		4
.L_143:
        /*0064*/ 	.byte	0x04, 0x36
        /*0066*/ 	.short	(.L_145 - .L_144)
.L_144:
        /*0068*/ 	.word	0x00000008
.L_145:


//--------------------- .nv.info._Z26calculateVarVarianceKernelPiS_Pdiiii --------------------------
	.section	.nv.info._Z26calculateVarVarianceKernelPiS_Pdiiii,"",@"SHT_CUDA_INFO"
	.sectionflags	@""
	.align	4


	//----- nvinfo : EIATTR_CUDA_API_VERSION
	.align		4
        /*0000*/ 	.byte	0x04, 0x37
        /*0002*/ 	.short	(.L_147 - .L_146)
.L_146:
        /*0004*/ 	.word	0x00000082


	//----- nvinfo : EIATTR_KPARAM_INFO
	.align		4
.L_147:
        /*0008*/ 	.byte	0x04, 0x17
        /*000a*/ 	.short	(.L_149 - .L_148)
.L_148:
        /*000c*/ 	.word	0x00000000
        /*0010*/ 	.short	0x0006
        /*0012*/ 	.short	0x0024
        /*0014*/ 	.byte	0x00, 0xf0, 0x11, 0x00


	//----- nvinfo : EIATTR_KPARAM_INFO
	.align		4
.L_149:
        /*0018*/ 	.byte	0x04, 0x17
        /*001a*/ 	.short	(.L_151 - .L_150)
.L_150:
        /*001c*/ 	.word	0x00000000
        /*0020*/ 	.short	0x0005
        /*0022*/ 	.short	0x0020
        /*0024*/ 	.byte	0x00, 0xf0, 0x11, 0x00


	//----- nvinfo : EIATTR_KPARAM_INFO
	.align		4
.L_151:
        /*0028*/ 	.byte	0x04, 0x17
        /*002a*/ 	.short	(.L_153 - .L_152)
.L_152:
        /*002c*/ 	.word	0x00000000
        /*0030*/ 	.short	0x0004
        /*0032*/ 	.short	0x001c
        /*0034*/ 	.byte	0x00, 0xf0, 0x11, 0x00


	//----- nvinfo : EIATTR_KPARAM_INFO
	.align		4
.L_153:
        /*0038*/ 	.byte	0x04, 0x17
        /*003a*/ 	.short	(.L_155 - .L_154)
.L_154:
        /*003c*/ 	.word	0x00000000
        /*0040*/ 	.short	0x0003
        /*0042*/ 	.short	0x0018
        /*0044*/ 	.byte	0x00, 0xf0, 0x11, 0x00


	//----- nvinfo : EIATTR_KPARAM_INFO
	.align		4
.L_155:
        /*0048*/ 	.byte	0x04, 0x17
        /*004a*/ 	.short	(.L_157 - .L_156)
.L_156:
        /*004c*/ 	.word	0x00000000
        /*0050*/ 	.short	0x0002
        /*0052*/ 	.short	0x0010
        /*0054*/ 	.byte	0x00, 0xf5, 0x21, 0x00


	//----- nvinfo : EIATTR_KPARAM_INFO
	.align		4
.L_157:
        /*0058*/ 	.byte	0x04, 0x17
        /*005a*/ 	.short	(.L_159 - .L_158)
.L_158:
        /*005c*/ 	.word	0x00000000
        /*0060*/ 	.short	0x0001
        /*0062*/ 	.short	0x0008
        /*0064*/ 	.byte	0x00, 0xf5, 0x21, 0x00


	//----- nvinfo : EIATTR_KPARAM_INFO
	.align		4
.L_159:
        /*0068*/ 	.byte	0x04, 0x17
        /*006a*/ 	.short	(.L_161 - .L_160)
.L_160:
        /*006c*/ 	.word	0x00000000
        /*0070*/ 	.short	0x0000
        /*0072*/ 	.short	0x0000
        /*0074*/ 	.byte	0x00, 0xf5, 0x21, 0x00


	//----- nvinfo : EIATTR_SPARSE_MMA_MASK
	.align		4
.L_161:
        /*0078*/ 	.byte	0x03, 0x50
        /*007a*/ 	.short	0x0000


	//----- nvinfo : EIATTR_MAXREG_COUNT
	.align		4
        /*007c*/ 	.byte	0x03, 0x1b
        /*007e*/ 	.short	0x00ff


	//----- nvinfo : EIATTR_NUM_BARRIERS
	.align		4
        /*0080*/ 	.byte	0x02, 0x4c
        /*0082*/ 	.byte	0x01
	.zero		1


	//----- nvinfo : EIATTR_MERCURY_ISA_VERSION
	.align		4
        /*0084*/ 	.byte	0x03, 0x5f
        /*0086*/ 	.short	0x0101


	//----- nvinfo : EIATTR_INT_WARP_WIDE_INSTR_OFFSETS
	.align		4
        /*0088*/ 	.byte	0x04, 0x31
        /*008a*/ 	.short	(.L_163 - .L_162)


	//   ....[0]....
.L_162:
        /*008c*/ 	.word	0x000001c0


	//   ....[1]....
        /*0090*/ 	.word	0x000002c0


	//----- nvinfo : EIATTR_VRC_CTA_INIT_COUNT
	.align		4
.L_163:
        /*0094*/ 	.byte	0x02, 0x4a
	.zero		1
	.zero		1


	//----- nvinfo : EIATTR_EXIT_INSTR_OFFSETS
	.align		4
        /*0098*/ 	.byte	0x04, 0x1c
        /*009a*/ 	.short	(.L_165 - .L_164)


	//   ....[0]....
.L_164:
        /*009c*/ 	.word	0x00000480


	//----- nvinfo : EIATTR_CRS_STACK_SIZE
	.align		4
.L_165:
        /*00a0*/ 	.byte	0x04, 0x1e
        /*00a2*/ 	.short	(.L_167 - .L_166)
.L_166:
        /*00a4*/ 	.word	0x00000000


	//----- nvinfo : EIATTR_CBANK_PARAM_SIZE
	.align		4
.L_167:
        /*00a8*/ 	.byte	0x03, 0x19
        /*00aa*/ 	.short	0x0028


	//----- nvinfo : EIATTR_PARAM_CBANK
	.align		4
        /*00ac*/ 	.byte	0x04, 0x0a
        /*00ae*/ 	.short	(.L_169 - .L_168)
	.align		4
.L_168:
        /*00b0*/ 	.word	index@(.nv.constant0._Z26calculateVarVarianceKernelPiS_Pdiiii)
        /*00b4*/ 	.short	0x0380
        /*00b6*/ 	.short	0x0028


	//----- nvinfo : EIATTR_SW_WAR
	.align		4
.L_169:
        /*00b8*/ 	.byte	0x04, 0x36
        /*00ba*/ 	.short	(.L_171 - .L_170)
.L_170:
        /*00bc*/ 	.word	0x00000008
.L_171:


//--------------------- .nv.info._Z29calculateStandardErrorsKernelPiS_S_Pdii --------------------------
	.section	.nv.info._Z29calculateStandardErrorsKernelPiS_S_Pdii,"",@"SHT_CUDA_INFO"
	.sectionflags	@""
	.align	4


	//----- nvinfo : EIATTR_CUDA_API_VERSION
	.align		4
        /*0000*/ 	.byte	0x04, 0x37
        /*0002*/ 	.short	(.L_173 - .L_172)
.L_172:
        /*0004*/ 	.word	0x00000082


	//----- nvinfo : EIATTR_KPARAM_INFO
	.align		4
.L_173:
        /*0008*/ 	.byte	0x04, 0x17
        /*000a*/ 	.short	(.L_175 - .L_174)
.L_174:
        /*000c*/ 	.word	0x00000000
        /*0010*/ 	.short	0x0005
        /*0012*/ 	.short	0x0024
        /*0014*/ 	.byte	0x00, 0xf0, 0x11, 0x00


	//----- nvinfo : EIATTR_KPARAM_INFO
	.align		4
.L_175:
        /*0018*/ 	.byte	0x04, 0x17
        /*001a*/ 	.short	(.L_177 - .L_176)
.L_176:
        /*001c*/ 	.word	0x00000000
        /*0020*/ 	.short	0x0004
        /*0022*/ 	.short	0x0020
        /*0024*/ 	.byte	0x00, 0xf0, 0x11, 0x00


	//----- nvinfo : EIATTR_KPARAM_INFO
	.align		4
.L_177:
        /*0028*/ 	.byte	0x04, 0x17
        /*002a*/ 	.short	(.L_179 - .L_178)
.L_178:
        /*002c*/ 	.word	0x00000000
        /*0030*/ 	.short	0x0003
        /*0032*/ 	.short	0x0018
        /*0034*/ 	.byte	0x00, 0xf5, 0x21, 0x00


	//----- nvinfo : EIATTR_KPARAM_INFO
	.align		4
.L_179:
        /*0038*/ 	.byte	0x04, 0x17
        /*003a*/ 	.short	(.L_181 - .L_180)
.L_180:
        /*003c*/ 	.word	0x00000000
        /*0040*/ 	.short	0x0002
        /*0042*/ 	.short	0x0010
        /*0044*/ 	.byte	0x00, 0xf5, 0x21, 0x00


	//----- nvinfo : EIATTR_KPARAM_INFO
	.align		4
.L_181:
        /*0048*/ 	.byte	0x04, 0x17
        /*004a*/ 	.short	(.L_183 - .L_182)
.L_182:
        /*004c*/ 	.word	0x00000000
        /*0050*/ 	.short	0x0001
        /*0052*/ 	.short	0x0008
        /*0054*/ 	.byte	0x00, 0xf5, 0x21, 0x00


	//----- nvinfo : EIATTR_KPARAM_INFO
	.align		4
.L_183:
        /*0058*/ 	.byte	0x04, 0x17
        /*005a*/ 	.short	(.L_185 - .L_184)
.L_184:
        /*005c*/ 	.word	0x00000000
        /*0060*/ 	.short	0x0000
        /*0062*/ 	.short	0x0000
        /*0064*/ 	.byte	0x00, 0xf5, 0x21, 0x00


	//----- nvinfo : EIATTR_SPARSE_MMA_MASK
	.align		4
.L_185:
        /*0068*/ 	.byte	0x03, 0x50
        /*006a*/ 	.short	0x0000


	//----- nvinfo : EIATTR_MAXREG_COUNT
	.align		4
        /*006c*/ 	.byte	0x03, 0x1b
        /*006e*/ 	.short	0x00ff


	//----- nvinfo : EIATTR_NUM_BARRIERS
	.align		4
        /*0070*/ 	.byte	0x02, 0x4c
        /*0072*/ 	.byte	0x01
	.zero		1


	//----- nvinfo : EIATTR_MERCURY_ISA_VERSION
	.align		4
        /*0074*/ 	.byte	0x03, 0x5f
        /*0076*/ 	.short	0x0101


	//----- nvinfo : EIATTR_INT_WARP_WIDE_INSTR_OFFSETS
	.align		4
        /*0078*/ 	.byte	0x04, 0x31
        /*007a*/ 	.short	(.L_187 - .L_186)


	//   ....[0]....
.L_186:
        /*007c*/ 	.word	0x000000d0


	//   ....[1]....
        /*0080*/ 	.word	0x00000120


	//   ....[2]....
        /*0084*/ 	.word	0x00000460


	//   ....[3]....
        /*0088*/ 	.word	0x000004a0


	//----- nvinfo : EIATTR_VRC_CTA_INIT_COUNT
	.align		4
.L_187:
        /*008c*/ 	.byte	0x02, 0x4a
	.zero		1
	.zero		1


	//----- nvinfo : EIATTR_EXIT_INSTR_OFFSETS
	.align		4
        /*0090*/ 	.byte	0x04, 0x1c
        /*0092*/ 	.short	(.L_189 - .L_188)


	//   ....[0]....
.L_188:
        /*0094*/ 	.word	0x00000070


	//   ....[1]....
        /*0098*/ 	.word	0x00000640


	//----- nvinfo : EIATTR_CRS_STACK_SIZE
	.align		4
.L_189:
        /*009c*/ 	.byte	0x04, 0x1e
        /*009e*/ 	.short	(.L_191 - .L_190)
.L_190:
        /*00a0*/ 	.word	0x00000000


	//----- nvinfo : EIATTR_CBANK_PARAM_SIZE
	.align		4
.L_191:
        /*00a4*/ 	.byte	0x03, 0x19
        /*00a6*/ 	.short	0x0028


	//----- nvinfo : EIATTR_PARAM_CBANK
	.align		4
        /*00a8*/ 	.byte	0x04, 0x0a
        /*00aa*/ 	.short	(.L_193 - .L_192)
	.align		4
.L_192:
        /*00ac*/ 	.word	index@(.nv.constant0._Z29calculateStandardErrorsKernelPiS_S_Pdii)
        /*00b0*/ 	.short	0x0380
        /*00b2*/ 	.short	0x0028


	//----- nvinfo : EIATTR_SW_WAR
	.align		4
.L_193:
        /*00b4*/ 	.byte	0x04, 0x36
        /*00b6*/ 	.short	(.L_195 - .L_194)
.L_194:
        /*00b8*/ 	.word	0x00000008
.L_195:


//--------------------- .nv.info._Z18predictModelKernelPiS_S_dddii --------------------------
	.section	.nv.info._Z18predictModelKernelPiS_S_dddii,"",@"SHT_CUDA_INFO"
	.sectionflags	@""
	.align	4


	//----- nvinfo : EIATTR_CUDA_API_VERSION
	.align		4
        /*0000*/ 	.byte	0x04, 0x37
        /*0002*/ 	.short	(.L_197 - .L_196)
.L_196:
        /*0004*/ 	.word	0x00000082


	//----- nvinfo : EIATTR_KPARAM_INFO
	.align		4
.L_197:
        /*0008*/ 	.byte	0x04, 0x17
        /*000a*/ 	.short	(.L_199 - .L_198)
.L_198:
        /*000c*/ 	.word	0x00000000
        /*0010*/ 	.short	0x0007
        /*0012*/ 	.short	0x0034
        /*0014*/ 	.byte	0x00, 0xf0, 0x11, 0x00


	//----- nvinfo : EIATTR_KPARAM_INFO
	.align		4
.L_199:
        /*0018*/ 	.byte	0x04, 0x17
        /*001a*/ 	.short	(.L_201 - .L_200)
.L_200:
        /*001c*/ 	.word	0x00000000
        /*0020*/ 	.short	0x0006
        /*0022*/ 	.short	0x0030
        /*0024*/ 	.byte	0x00, 0xf0, 0x11, 0x00


	//----- nvinfo : EIATTR_KPARAM_INFO
	.align		4
.L_201:
        /*0028*/ 	.byte	0x04, 0x17
        /*002a*/ 	.short	(.L_203 - .L_202)
.L_202:
        /*002c*/ 	.word	0x00000000
        /*0030*/ 	.short	0x0005
        /*0032*/ 	.short	0x0028
        /*0034*/ 	.byte	0x00, 0xf0, 0x21, 0x00


	//----- nvinfo : EIATTR_KPARAM_INFO
	.align		4
.L_203:
        /*0038*/ 	.byte	0x04, 0x17
        /*003a*/ 	.short	(.L_205 - .L_204)
.L_204:
        /*003c*/ 	.word	0x00000000
        /*0040*/ 	.short	0x0004
        /*0042*/ 	.short	0x0020
        /*0044*/ 	.byte	0x00, 0xf0, 0x21, 0x00


	//----- nvinfo : EIATTR_KPARAM_INFO
	.align		4
.L_205:
        /*0048*/ 	.byte	0x04, 0x17
        /*004a*/ 	.short	(.L_207 - .L_206)
.L_206:
        /*004c*/ 	.word	0x00000000
        /*0050*/ 	.short	0x0003
        /*0052*/ 	.short	0x0018
        /*0054*/ 	.byte	0x00, 0xf0, 0x21, 0x00


	//----- nvinfo : EIATTR_KPARAM_INFO
	.align		4
.L_207:
        /*0058*/ 	.byte	0x04, 0x17
        /*005a*/ 	.short	(.L_209 - .L_208)
.L_208:
        /*005c*/ 	.word	0x00000000
        /*0060*/ 	.short	0x0002
        /*0062*/ 	.short	0x0010
        /*0064*/ 	.byte	0x00, 0xf5, 0x21, 0x00


	//----- nvinfo : EIATTR_KPARAM_INFO
	.align		4
.L_209:
        /*0068*/ 	.byte	0x04, 0x17
        /*006a*/ 	.short	(.L_211 - .L_210)
.L_210:
        /*006c*/ 	.word	0x00000000
        /*0070*/ 	.short	0x0001
        /*0072*/ 	.short	0x0008
        /*0074*/ 	.byte	0x00, 0xf5, 0x21, 0x00


	//----- nvinfo : EIATTR_KPARAM_INFO
	.align		4
.L_211:
        /*0078*/ 	.byte	0x04, 0x17
        /*007a*/ 	.short	(.L_213 - .L_212)
.L_212:
        /*007c*/ 	.word	0x00000000
        /*0080*/ 	.short	0x0000
        /*0082*/ 	.short	0x0000
        /*0084*/ 	.byte	0x00, 0xf5, 0x21, 0x00


	//----- nvinfo : EIATTR_SPARSE_MMA_MASK
	.align		4
.L_213:
        /*0088*/ 	.byte	0x03, 0x50
        /*008a*/ 	.short	0x0000


	//----- nvinfo : EIATTR_MAXREG_COUNT
	.align		4
        /*008c*/ 	.byte	0x03, 0x1b
        /*008e*/ 	.short	0x00ff


	//----- nvinfo : EIATTR_NUM_BARRIERS
	.align		4
        /*0090*/ 	.byte	0x02, 0x4c
        /*0092*/ 	.byte	0x01
	.zero		1


	//----- nvinfo : EIATTR_MERCURY_ISA_VERSION
	.align		4
        /*0094*/ 	.byte	0x03, 0x5f
        /*0096*/ 	.short	0x0101


	//----- nvinfo : EIATTR_VRC_CTA_INIT_COUNT
	.align		4
        /*0098*/ 	.byte	0x02, 0x4a
	.zero		1
	.zero		1


	//----- nvinfo : EIATTR_EXIT_INSTR_OFFSETS
	.align		4
        /*009c*/ 	.byte	0x04, 0x1c
        /*009e*/ 	.short	(.L_215 - .L_214)


	//   ....[0]....
.L_214:
        /*00a0*/ 	.word	0x00000070


	//   ....[1]....
        /*00a4*/ 	.word	0x00000200


	//----- nvinfo : EIATTR_CBANK_PARAM_SIZE
	.align		4
.L_215:
        /*00a8*/ 	.byte	0x03, 0x19
        /*00aa*/ 	.short	0x0038


	//----- nvinfo : EIATTR_PARAM_CBANK
	.align		4
        /*00ac*/ 	.byte	0x04, 0x0a
        /*00ae*/ 	.short	(.L_217 - .L_216)
	.align		4
.L_216:
        /*00b0*/ 	.word	index@(.nv.constant0._Z18predictModelKernelPiS_S_dddii)
        /*00b4*/ 	.short	0x0380
        /*00b6*/ 	.short	0x0038


	//----- nvinfo : EIATTR_SW_WAR
	.align		4
.L_217:
        /*00b8*/ 	.byte	0x04, 0x36
        /*00ba*/ 	.short	(.L_219 - .L_218)
.L_218:
        /*00bc*/ 	.word	0x00000008
.L_219:


//--------------------- .nv.callgraph             --------------------------
	.section	.nv.callgraph,"",@"SHT_CUDA_CALLGRAPH"
	.align	4
	.sectionentsize	8
	.align		4
        /*0000*/ 	.word	0x00000000
	.align		4
        /*0004*/ 	.word	0xffffffff
	.align		4
        /*0008*/ 	.word	0x00000000
	.align		4
        /*000c*/ 	.word	0xfffffffe
	.align		4
        /*0010*/ 	.word	0x00000000
	.align		4
        /*0014*/ 	.word	0xfffffffd
	.align		4
        /*0018*/ 	.word	0x00000000
	.align		4
        /*001c*/ 	.word	0xfffffffc


//--------------------- .text._Z24createdIndexedDataKernelPiS_iii --------------------------
	.section	.text._Z24createdIndexedDataKernelPiS_iii,"ax",@progbits
	.align	128
        .global         _Z24createdIndexedDataKernelPiS_iii
        .type           _Z24createdIndexedDataKernelPiS_iii,@function
        .size           _Z24createdIndexedDataKernelPiS_iii,(.L_x_35 - _Z24createdIndexedDataKernelPiS_iii)
        .other          _Z24createdIndexedDataKernelPiS_iii,@"STO_CUDA_ENTRY STV_DEFAULT"
_Z24createdIndexedDataKernelPiS_iii:
.text._Z24createdIndexedDataKernelPiS_iii:
[----:B------:R-:W-:Y:S01]  /*0000*/  LDC R1, c[0x0][0x37c] ;  /* 0x0000df00ff017b82 */ /* 0x000fe20000000800 */
[----:B------:R-:W0:Y:S07]  /*0010*/  S2R R3, SR_TID.X ;  /* 0x0000000000037919 */ /* 0x000e2e0000002100 */
[----:B------:R-:W0:Y:S01]  /*0020*/  S2UR UR5, SR_CTAID.X ;  /* 0x00000000000579c3 */ /* 0x000e220000002500 */
[----:B------:R-:W1:Y:S07]  /*0030*/  LDCU UR4, c[0x0][0x398] ;  /* 0x00007300ff0477ac */ /* 0x000e6e0008000800 */
[----:B------:R-:W0:Y:S08]  /*0040*/  LDC R0, c[0x0][0x360] ;  /* 0x0000d800ff007b82 */ /* 0x000e300000000800 */
[----:B------:R-:W2:Y:S01]  /*0050*/  LDC.64 R4, c[0x0][0x390] ;  /* 0x0000e400ff047b82 */ /* 0x000ea20000000a00 */
[----:B-1----:R-:W-:Y:S01]  /*0060*/  UIADD3 UR4, UPT, UPT, UR4, -0x3, URZ ;  /* 0xfffffffd04047890 */ /* 0x002fe2000fffe0ff */
[----:B0-----:R-:W-:-:S04]  /*0070*/  IMAD R0, R0, UR5, R3 ;  /* 0x0000000500007c24 */ /* 0x001fc8000f8e0203 */
[----:B--2---:R-:W-:-:S05]  /*0080*/  IMAD R7, R0, 0x3, R4 ;  /* 0x0000000300077824 */ /* 0x004fca00078e0204 */
[----:B------:R-:W-:-:S13]  /*0090*/  ISETP.GE.AND P0, PT, R7, UR4, PT ;  /* 0x0000000407007c0c */ /* 0x000fda000bf06270 */
[----:B------:R-:W-:Y:S05]  /*00a0*/  @P0 EXIT ;  /* 0x000000000000094d */ /* 0x000fea0003800000 */
[----:B------:R-:W0:Y:S01]  /*00b0*/  LDC.64 R2, c[0x0][0x380] ;  /* 0x0000e000ff027b82 */ /* 0x000e220000000a00 */
[----:B------:R-:W1:Y:S01]  /*00c0*/  LDCU.64 UR4, c[0x0][0x358] ;  /* 0x00006b00ff0477ac */ /* 0x000e620008000a00 */
[----:B------:R-:W-:-:S04]  /*00d0*/  IMAD R5, R0, 0x3, R5 ;  /* 0x0000000300057824 */ /* 0x000fc800078e0205 */
[----:B0-----:R-:W-:Y:S02]  /*00e0*/  IMAD.WIDE R2, R5, 0x4, R2 ;  /* 0x0000000405027825 */ /* 0x001fe400078e0202 */
[----:B------:R-:W0:Y:S04]  /*00f0*/  LDC.64 R4, c[0x0][0x388] ;  /* 0x0000e200ff047b82 */ /* 0x000e280000000a00 */
[----:B-1----:R-:W2:Y:S01]  /*0100*/  LDG.E R3, desc[UR4][R2.64] ;  /* 0x0000000402037981 */ /* 0x002ea2000c1e1900 */
[----:B0-----:R-:W-:-:S05]  /*0110*/  IMAD.WIDE R4, R7, 0x4, R4 ;  /* 0x0000000407047825 */ /* 0x001fca00078e0204 */
[----:B--2---:R-:W-:Y:S01]  /*0120*/  STG.E desc[UR4][R4.64], R3 ;  /* 0x0000000304007986 */ /* 0x004fe2000c101904 */
[----:B------:R-:W-:Y:S05]  /*0130*/  EXIT ;  /* 0x000000000000794d */ /* 0x000fea0003800000 */
.L_x_0:
[----:B------:R-:W-:-:S00]  /*0140*/  BRA `(.L_x_0) ;  /* 0xfffffffc00fc7947 */ /* 0x000fc0000383ffff */
[----:B------:R-:W-:-:S00]  /*0150*/  NOP ;  /* 0x0000000000007918 */ /* 0x000fc00000000000 */
        /* <DEDUP_REMOVED lines=10> */
.L_x_35:


//--------------------- .text._Z21calculateVarSumKernelPiS_ii --------------------------
	.section	.text._Z21calculateVarSumKernelPiS_ii,"ax",@progbits
	.align	128
        .global         _Z21calculateVarSumKernelPiS_ii
        .type           _Z21calculateVarSumKernelPiS_ii,@function
        .size           _Z21calculateVarSumKernelPiS_ii,(.L_x_36 - _Z21calculateVarSumKernelPiS_ii)
        .other          _Z21calculateVarSumKernelPiS_ii,@"STO_CUDA_ENTRY STV_DEFAULT"
_Z21calculateVarSumKernelPiS_ii:
.text._Z21calculateVarSumKernelPiS_ii:
[----:B------:R-:W-:Y:S01]  /*0000*/  LDC R1, c[0x0][0x37c] ;  /* 0x0000df00ff017b82 */ /* 0x000fe20000000800 */
[----:B------:R-:W0:Y:S07]  /*0010*/  S2R R3, SR_TID.X ;  /* 0x0000000000037919 */ /* 0x000e2e0000002100 */
[----:B------:R-:W0:Y:S08]  /*0020*/  S2UR UR4, SR_CTAID.X ;  /* 0x00000000000479c3 */ /* 0x000e300000002500 */
[----:B------:R-:W0:Y:S08]  /*0030*/  LDC R0, c[0x0][0x360] ;  /* 0x0000d800ff007b82 */ /* 0x000e300000000800 */
[----:B------:R-:W1:Y:S01]  /*0040*/  LDC.64 R4, c[0x0][0x390] ;  /* 0x0000e400ff047b82 */ /* 0x000e620000000a00 */
[----:B0-----:R-:W-:-:S04]  /*0050*/  IMAD R0, R0, UR4, R3 ;  /* 0x0000000400007c24 */ /* 0x001fc8000f8e0203 */
[----:B-1----:R-:W-:-:S05]  /*0060*/  IMAD R5, R0, 0x3, R5 ;  /* 0x0000000300057824 */ /* 0x002fca00078e0205 */
[----:B------:R-:W-:-:S13]  /*0070*/  ISETP.GE.AND P0, PT, R5, R4, PT ;  /* 0x000000040500720c */ /* 0x000fda0003f06270 */
[----:B------:R-:W-:Y:S05]  /*0080*/  @P0 EXIT ;  /* 0x000000000000094d */ /* 0x000fea0003800000 */
[----:B------:R-:W0:Y:S01]  /*0090*/  LDC.64 R2, c[0x0][0x380] ;  /* 0x0000e000ff027b82 */ /* 0x000e220000000a00 */
[----:B------:R-:W1:Y:S01]  /*00a0*/  LDCU.64 UR6, c[0x0][0x358] ;  /* 0x00006b00ff0677ac */ /* 0x000e620008000a00 */
[----:B0-----:R-:W-:-:S06]  /*00b0*/  IMAD.WIDE R2, R5, 0x4, R2 ;  /* 0x0000000405027825 */ /* 0x001fcc00078e0202 */
[----:B-1----:R-:W2:Y:S01]  /*00c0*/  LDG.E R2, desc[UR6][R2.64] ;  /* 0x0000000602027981 */ /* 0x002ea2000c1e1900 */
[----:B------:R-:W0:Y:S01]  /*00d0*/  LDC.64 R4, c[0x0][0x388] ;  /* 0x0000e200ff047b82 */ /* 0x000e220000000a00 */
[----:B------:R-:W-:Y:S01]  /*00e0*/  VOTEU.ANY UR4, UPT, PT ;  /* 0x0000000000047886 */ /* 0x000fe200038e0100 */
[----:B------:R-:W1:Y:S01]  /*00f0*/  S2R R0, SR_LANEID ;  /* 0x0000000000007919 */ /* 0x000e620000000000 */
[----:B------:R-:W-:-:S06]  /*0100*/  UFLO.U32 UR4, UR4 ;  /* 0x00000004000472bd */ /* 0x000fcc00080e0000 */
[----:B-1----:R-:W-:Y:S01]  /*0110*/  ISETP.EQ.U32.AND P0, PT, R0, UR4, PT ;  /* 0x0000000400007c0c */ /* 0x002fe2000bf02070 */
[----:B--2---:R-:W1:Y:S02]  /*0120*/  REDUX.SUM UR5, R2 ;  /* 0x00000000020573c4 */ /* 0x004e64000000c000 */
[----:B-1----:R-:W-:-:S10]  /*0130*/  MOV R7, UR5 ;  /* 0x0000000500077c02 */ /* 0x002fd40008000f00 */
[----:B0-----:R-:W-:Y:S01]  /*0140*/  @P0 REDG.E.ADD.STRONG.GPU desc[UR6][R4.64], R7 ;  /* 0x000000070400098e */ /* 0x001fe2000c12e106 */
[----:B------:R-:W-:Y:S05]  /*0150*/  EXIT ;  /* 0x000000000000794d */ /* 0x000fea0003800000 */
.L_x_1:
        /* <DEDUP_REMOVED lines=10> */
.L_x_36:


//--------------------- .text._Z34calculateSumOfProductSquaredKernelPiS_iii --------------------------
	.section	.text._Z34calculateSumOfProductSquaredKernelPiS_iii,"ax",@progbits
	.align	128
        .global         _Z34calculateSumOfProductSquaredKernelPiS_iii
        .type           _Z34calculateSumOfProductSquaredKernelPiS_iii,@function
        .size           _Z34calculateSumOfProductSquaredKernelPiS_iii,(.L_x_37 - _Z34calculateSumOfProductSquaredKernelPiS_iii)
        .other          _Z34calculateSumOfProductSquaredKernelPiS_iii,@"STO_CUDA_ENTRY STV_DEFAULT"
_Z34calculateSumOfProductSquaredKernelPiS_iii:
.text._Z34calculateSumOfProductSquaredKernelPiS_iii:
[----:B------:R-:W-:Y:S01]  /*0000*/  LDC R1, c[0x0][0x37c] ;  /* 0x0000df00ff017b82 */ /* 0x000fe20000000800 */
[----:B------:R-:W0:Y:S07]  /*0010*/  S2R R3, SR_TID.X ;  /* 0x0000000000037919 */ /* 0x000e2e0000002100 */
[----:B------:R-:W0:Y:S08]  /*0020*/  S2UR UR4, SR_CTAID.X ;  /* 0x00000000000479c3 */ /* 0x000e300000002500 */
[----:B------:R-:W0:Y:S08]  /*0030*/  LDC R0, c[0x0][0x360] ;  /* 0x0000d800ff007b82 */ /* 0x000e300000000800 */
[----:B------:R-:W1:Y:S08]  /*0040*/  LDC R5, c[0x0][0x398] ;  /* 0x0000e600ff057b82 */ /* 0x000e700000000800 */
[----:B------:R-:W2:Y:S01]  /*0050*/  LDC.64 R8, c[0x0][0x390] ;  /* 0x0000e400ff087b82 */ /* 0x000ea20000000a00 */
[----:B0-----:R-:W-:-:S04]  /*0060*/  IMAD R0, R0, UR4, R3 ;  /* 0x0000000400007c24 */ /* 0x001fc8000f8e0203 */
[C---:B-1----:R-:W-:Y:S02]  /*0070*/  IMAD R6, R0.reuse, 0x3, R5 ;  /* 0x0000000300067824 */ /* 0x042fe400078e0205 */
[----:B--2---:R-:W-:-:S05]  /*0080*/  IMAD R3, R0, 0x3, R9 ;  /* 0x0000000300037824 */ /* 0x004fca00078e0209 */
[----:B------:R-:W-:-:S04]  /*0090*/  VIMNMX R5, PT, PT, R3, R6, PT ;  /* 0x0000000603057248 */ /* 0x000fc80003fe0100 */
[----:B------:R-:W-:-:S13]  /*00a0*/  ISETP.GE.AND P0, PT, R5, R8, PT ;  /* 0x000000080500720c */ /* 0x000fda0003f06270 */
[----:B------:R-:W-:Y:S05]  /*00b0*/  @P0 EXIT ;  /* 0x000000000000094d */ /* 0x000fea0003800000 */
[----:B------:R-:W0:Y:S01]  /*00c0*/  LDC.64 R4, c[0x0][0x380] ;  /* 0x0000e000ff047b82 */ /* 0x000e220000000a00 */
[----:B------:R-:W1:Y:S01]  /*00d0*/  LDCU.64 UR6, c[0x0][0x358] ;  /* 0x00006b00ff0677ac */ /* 0x000e620008000a00 */
[----:B0-----:R-:W-:-:S04]  /*00e0*/  IMAD.WIDE R2, R3, 0x4, R4 ;  /* 0x0000000403027825 */ /* 0x001fc800078e0204 */
[----:B------:R-:W-:Y:S02]  /*00f0*/  IMAD.WIDE R4, R6, 0x4, R4 ;  /* 0x0000000406047825 */ /* 0x000fe400078e0204 */
[----:B-1----:R-:W2:Y:S04]  /*0100*/  LDG.E R2, desc[UR6][R2.64] ;  /* 0x0000000602027981 */ /* 0x002ea8000c1e1900 */
[----:B------:R-:W2:Y:S01]  /*0110*/  LDG.E R5, desc[UR6][R4.64] ;  /* 0x0000000604057981 */ /* 0x000ea2000c1e1900 */
[----:B------:R-:W0:Y:S01]  /*0120*/  LDC.64 R6, c[0x0][0x388] ;  /* 0x0000e200ff067b82 */ /* 0x000e220000000a00 */
[----:B------:R-:W-:Y:S01]  /*0130*/  VOTEU.ANY UR4, UPT, PT ;  /* 0x0000000000047886 */ /* 0x000fe200038e0100 */
[----:B------:R-:W1:Y:S01]  /*0140*/  S2R R8, SR_LANEID ;  /* 0x0000000000087919 */ /* 0x000e620000000000 */
[----:B------:R-:W-:-:S06]  /*0150*/  UFLO.U32 UR4, UR4 ;  /* 0x00000004000472bd */ /* 0x000fcc00080e0000 */
[----:B-1----:R-:W-:Y:S01]  /*0160*/  ISETP.EQ.U32.AND P0, PT, R8, UR4, PT ;  /* 0x0000000408007c0c */ /* 0x002fe2000bf02070 */
[----:B--2---:R-:W-:-:S04]  /*0170*/  IMAD R0, R2, R5, RZ ;  /* 0x0000000502007224 */ /* 0x004fc800078e02ff */
[----:B------:R-:W1:Y:S02]  /*0180*/  REDUX.SUM UR5, R0 ;  /* 0x00000000000573c4 */ /* 0x000e64000000c000 */
[----:B-1----:R-:W-:-:S06]  /*0190*/  MOV R9, UR5 ;  /* 0x0000000500097c02 */ /* 0x002fcc0008000f00 */
[----:B0-----:R-:W-:Y:S01]  /*01a0*/  @P0 REDG.E.ADD.STRONG.GPU desc[UR6][R6.64], R9 ;  /* 0x000000090600098e */ /* 0x001fe2000c12e106 */
[----:B------:R-:W-:Y:S05]  /*01b0*/  EXIT ;  /* 0x000000000000794d */ /* 0x000fea0003800000 */
.L_x_2:
        /* <DEDUP_REMOVED lines=12> */
.L_x_37:


//--------------------- .text._Z21calculateSquareKernelPiS_ii --------------------------
	.section	.text._Z21calculateSquareKernelPiS_ii,"ax",@progbits
	.align	128
        .global         _Z21calculateSquareKernelPiS_ii
        .type           _Z21calculateSquareKernelPiS_ii,@function
        .size           _Z21calculateSquareKernelPiS_ii,(.L_x_38 - _Z21calculateSquareKernelPiS_ii)
        .other          _Z21calculateSquareKernelPiS_ii,@"STO_CUDA_ENTRY STV_DEFAULT"
_Z21calculateSquareKernelPiS_ii:
.text._Z21calculateSquareKernelPiS_ii:
        /* <DEDUP_REMOVED lines=23> */
.L_x_3:
        /* <DEDUP_REMOVED lines=9> */
.L_x_38:


//--------------------- .text._Z15copyArrayKernelPiS_i --------------------------
	.section	.text._Z15copyArrayKernelPiS_i,"ax",@progbits
	.align	128
        .global         _Z15copyArrayKernelPiS_i
        .type           _Z15copyArrayKernelPiS_i,@function
        .size           _Z15copyArrayKernelPiS_i,(.L_x_39 - _Z15copyArrayKernelPiS_i)
        .other          _Z15copyArrayKernelPiS_i,@"STO_CUDA_ENTRY STV_DEFAULT"
_Z15copyArrayKernelPiS_i:
.text._Z15copyArrayKernelPiS_i:
[----:B------:R-:W-:Y:S01]  /*0000*/  LDC R1, c[0x0][0x37c] ;  /* 0x0000df00ff017b82 */ /* 0x000fe20000000800 */
[----:B------:R-:W0:Y:S07]  /*0010*/  S2R R0, SR_TID.X ;  /* 0x0000000000007919 */ /* 0x000e2e0000002100 */
[----:B------:R-:W0:Y:S01]  /*0020*/  S2UR UR4, SR_CTAID.X ;  /* 0x00000000000479c3 */ /* 0x000e220000002500 */
[----:B------:R-:W1:Y:S07]  /*0030*/  LDCU UR5, c[0x0][0x390] ;  /* 0x00007200ff0577ac */ /* 0x000e6e0008000800 */
[----:B------:R-:W0:Y:S02]  /*0040*/  LDC R7, c[0x0][0x360] ;  /* 0x0000d800ff077b82 */ /* 0x000e240000000800 */
[----:B0-----:R-:W-:-:S05]  /*0050*/  IMAD R7, R7, UR4, R0 ;  /* 0x0000000407077c24 */ /* 0x001fca000f8e0200 */
[----:B-1----:R-:W-:-:S13]  /*0060*/  ISETP.GE.AND P0, PT, R7, UR5, PT ;  /* 0x0000000507007c0c */ /* 0x002fda000bf06270 */
[----:B------:R-:W-:Y:S05]  /*0070*/  @P0 EXIT ;  /* 0x000000000000094d */ /* 0x000fea0003800000 */
[----:B------:R-:W0:Y:S01]  /*0080*/  LDC.64 R2, c[0x0][0x380] ;  /* 0x0000e000ff027b82 */ /* 0x000e220000000a00 */
[----:B------:R-:W1:Y:S07]  /*0090*/  LDCU.64 UR4, c[0x0][0x358] ;  /* 0x00006b00ff0477ac */ /* 0x000e6e0008000a00 */
[----:B------:R-:W2:Y:S01]  /*00a0*/  LDC.64 R4, c[0x0][0x388] ;  /* 0x0000e200ff047b82 */ /* 0x000ea20000000a00 */
[----:B0-----:R-:W-:-:S06]  /*00b0*/  IMAD.WIDE R2, R7, 0x4, R2 ;  /* 0x0000000407027825 */ /* 0x001fcc00078e0202 */
[----:B-1----:R-:W3:Y:S01]  /*00c0*/  LDG.E R3, desc[UR4][R2.64] ;  /* 0x0000000402037981 */ /* 0x002ee2000c1e1900 */
[----:B--2---:R-:W-:-:S05]  /*00d0*/  IMAD.WIDE R4, R7, 0x4, R4 ;  /* 0x0000000407047825 */ /* 0x004fca00078e0204 */
[----:B---3--:R-:W-:Y:S01]  /*00e0*/  STG.E desc[UR4][R4.64], R3 ;  /* 0x0000000304007986 */ /* 0x008fe2000c101904 */
[----:B------:R-:W-:Y:S05]  /*00f0*/  EXIT ;  /* 0x000000000000794d */ /* 0x000fea0003800000 */
.L_x_4:
        /* <DEDUP_REMOVED lines=16> */
.L_x_39:


//--------------------- .text._Z26calculateVarVarianceKernelPiS_Pdiiii --------------------------
	.section	.text._Z26calculateVarVarianceKernelPiS_Pdiiii,"ax",@progbits
	.align	128
        .global         _Z26calculateVarVarianceKernelPiS_Pdiiii
        .type           _Z26calculateVarVarianceKernelPiS_Pdiiii,@function
        .size           _Z26calculateVarVarianceKernelPiS_Pdiiii,(.L_x_31 - _Z26calculateVarVarianceKernelPiS_Pdiiii)
        .other          _Z26calculateVarVarianceKernelPiS_Pdiiii,@"STO_CUDA_ENTRY STV_DEFAULT"
_Z26calculateVarVarianceKernelPiS_Pdiiii:
.text._Z26calculateVarVarianceKernelPiS_Pdiiii:
[----:B------:R-:W-:Y:S01]  /*0000*/  LDC R1, c[0x0][0x37c] ;  /* 0x0000df00ff017b82 */ /* 0x000fe20000000800 */
[----:B------:R-:W0:Y:S07]  /*0010*/  S2R R3, SR_TID.X ;  /* 0x0000000000037919 */ /* 0x000e2e0000002100 */
[----:B------:R-:W0:Y:S01]  /*0020*/  S2UR UR4, SR_CTAID.X ;  /* 0x00000000000479c3 */ /* 0x000e220000002500 */
[----:B------:R-:W1:Y:S01]  /*0030*/  LDCU UR5, c[0x0][0x3a4] ;  /* 0x00007480ff0577ac */ /* 0x000e620008000800 */
[----:B------:R-:W-:Y:S01]  /*0040*/  BSSY.RECONVERGENT B0, `(.L_x_5) ;  /* 0x000002b000007945 */ /* 0x000fe20003800200 */
[----:B------:R-:W2:Y:S05]  /*0050*/  LDCU.64 UR6, c[0x0][0x358] ;  /* 0x00006b00ff0677ac */ /* 0x000eaa0008000a00 */
[----:B------:R-:W0:Y:S08]  /*0060*/  LDC R0, c[0x0][0x360] ;  /* 0x0000d800ff007b82 */ /* 0x000e300000000800 */
[----:B------:R-:W3:Y:S01]  /*0070*/  LDC R5, c[0x0][0x39c] ;  /* 0x0000e700ff057b82 */ /* 0x000ee20000000800 */
[----:B0-----:R-:W-:-:S04]  /*0080*/  IMAD R0, R0, UR4, R3 ;  /* 0x0000000400007c24 */ /* 0x001fc8000f8e0203 */
[----:B---3--:R-:W-:-:S05]  /*0090*/  IMAD R5, R0, 0x3, R5 ;  /* 0x0000000300057824 */ /* 0x008fca00078e0205 */
[----:B-1----:R-:W-:-:S13]  /*00a0*/  ISETP.GE.AND P0, PT, R5, UR5, PT ;  /* 0x0000000505007c0c */ /* 0x002fda000bf06270 */
[----:B--2---:R-:W-:Y:S05]  /*00b0*/  @P0 BRA `(.L_x_6) ;  /* 0x00000000008c0947 */ /* 0x004fea0003800000 */
[----:B------:R-:W0:Y:S02]  /*00c0*/  LDC.64 R2, c[0x0][0x380] ;  /* 0x0000e000ff027b82 */ /* 0x000e240000000a00 */
[----:B0-----:R-:W-:-:S05]  /*00d0*/  IMAD.WIDE R2, R5, 0x4, R2 ;  /* 0x0000000405027825 */ /* 0x001fca00078e0202 */
[----:B------:R-:W2:Y:S02]  /*00e0*/  LDG.E R0, desc[UR6][R2.64] ;  /* 0x0000000602007981 */ /* 0x000ea4000c1e1900 */
[----:B--2---:R-:W-:-:S13]  /*00f0*/  ISETP.NE.AND P0, PT, R0, RZ, PT ;  /* 0x000000ff0000720c */ /* 0x004fda0003f05270 */
[----:B------:R-:W-:Y:S05]  /*0100*/  @!P0 BRA `(.L_x_6) ;  /* 0x0000000000788947 */ /* 0x000fea0003800000 */
[----:B------:R-:W0:Y:S01]  /*0110*/  LDCU UR4, c[0x0][0x3a0] ;  /* 0x00007400ff0477ac */ /* 0x000e220008000800 */
[----:B------:R1:W-:Y:S01]  /*0120*/  I2F.F64 R2, R0 ;  /* 0x0000000000027312 */ /* 0x0003e20000201c00 */
[----:B------:R-:W-:Y:S01]  /*0130*/  BSSY.RECONVERGENT B1, `(.L_x_7) ;  /* 0x0000005000017945 */ /* 0x000fe20003800200 */
[----:B-1----:R-:W-:-:S06]  /*0140*/  MOV R0, 0x180 ;  /* 0x0000018000007802 */ /* 0x002fcc0000000f00 */
[----:B0-----:R-:W0:Y:S02]  /*0150*/  I2F.F64 R4, UR4 ;  /* 0x0000000400047d12 */ /* 0x001e240008201c00 */
[----:B0-----:R-:W-:-:S11]  /*0160*/  DADD R2, R2, -R4 ;  /* 0x0000000002027229 */ /* 0x001fd60000000804 */
[----:B------:R-:W-:Y:S05]  /*0170*/  CALL.REL.NOINC `($_Z26calculateVarVarianceKernelPiS_Pdiiii$__internal_accurate_pow) ;  /* 0x0000000400647944 */ /* 0x000fea0003c00000 */
[----:B------:R-:W-:Y:S05]  /*0180*/  BSYNC.RECONVERGENT B1 ;  /* 0x0000000000017941 */ /* 0x000fea0003800200 */
.L_x_7:
[C---:B------:R-:W-:Y:S01]  /*0190*/  DADD R4, R2.reuse, 2 ;  /* 0x4000000002047429 */ /* 0x040fe20000000000 */
[----:B------:R-:W0:Y:S01]  /*01a0*/  S2R R0, SR_LANEID ;  /* 0x0000000000007919 */ /* 0x000e220000000000 */
[----:B------:R-:W-:Y:S01]  /*01b0*/  DSETP.NEU.AND P1, PT, R2, RZ, PT ;  /* 0x000000ff0200722a */ /* 0x000fe20003f2d000 */
[----:B------:R-:W-:Y:S02]  /*01c0*/  VOTEU.ANY UR4, UPT, PT ;  /* 0x0000000000047886 */ /* 0x000fe400038e0100 */
[----:B------:R-:W-:-:S05]  /*01d0*/  UFLO.U32 UR4, UR4 ;  /* 0x00000004000472bd */ /* 0x000fca00080e0000 */
[----:B------:R-:W-:Y:S01]  /*01e0*/  LOP3.LUT R4, R5, 0x7ff00000, RZ, 0xc0, !PT ;  /* 0x7ff0000005047812 */ /* 0x000fe200078ec0ff */
[----:B------:R-:W-:-:S03]  /*01f0*/  IMAD.MOV.U32 R5, RZ, RZ, R7 ;  /* 0x000000ffff057224 */ /* 0x000fc600078e0007 */
[----:B------:R-:W-:Y:S01]  /*0200*/  ISETP.NE.AND P0, PT, R4, 0x7ff00000, PT ;  /* 0x7ff000000400780c */ /* 0x000fe20003f05270 */
[----:B------:R-:W-:Y:S01]  /*0210*/  IMAD.MOV.U32 R4, RZ, RZ, R6 ;  /* 0x000000ffff047224 */ /* 0x000fe200078e0006 */
[----:B------:R-:W-:Y:S01]  /*0220*/  @!P1 CS2R R4, SRZ ;  /* 0x0000000000049805 */ /* 0x000fe2000001ff00 */
[----:B------:R-:W-:-:S10]  /*0230*/  DSETP.NEU.AND P1, PT, R2, 1, PT ;  /* 0x3ff000000200742a */ /* 0x000fd40003f2d000 */
[----:B------:R-:W-:Y:S01]  /*0240*/  DSETP.NEU.OR P0, PT, |R2|, +INF , P0 ;  /* 0x7ff000000200742a */ /* 0x000fe2000070d600 */
[----:B------:R-:W1:-:S13]  /*0250*/  LDC.64 R2, c[0x0][0x388] ;  /* 0x0000e200ff027b82 */ /* 0x000e5a0000000a00 */
[----:B------:R-:W-:Y:S02]  /*0260*/  @!P0 IMAD.MOV.U32 R4, RZ, RZ, 0x0 ;  /* 0x00000000ff048424 */ /* 0x000fe400078e00ff */
[----:B------:R-:W-:Y:S01]  /*0270*/  @!P0 IMAD.MOV.U32 R5, RZ, RZ, 0x7ff00000 ;  /* 0x7ff00000ff058424 */ /* 0x000fe200078e00ff */
[----:B0-----:R-:W-:Y:S02]  /*0280*/  ISETP.EQ.U32.AND P0, PT, R0, UR4, PT ;  /* 0x0000000400007c0c */ /* 0x001fe4000bf02070 */
[----:B------:R-:W-:Y:S02]  /*0290*/  FSEL R4, R4, RZ, P1 ;  /* 0x000000ff04047208 */ /* 0x000fe40000800000 */
[----:B------:R-:W-:-:S04]  /*02a0*/  FSEL R5, R5, 1.875, P1 ;  /* 0x3ff0000005057808 */ /* 0x000fc80000800000 */
[----:B------:R-:W0:Y:S02]  /*02b0*/  F2I.F64.TRUNC R4, R4 ;  /* 0x0000000400047311 */ /* 0x000e24000030d100 */
[----:B0-----:R-:W0:Y:S02]  /*02c0*/  REDUX.SUM UR5, R4 ;  /* 0x00000000040573c4 */ /* 0x001e24000000c000 */
[----:B0-----:R-:W-:-:S05]  /*02d0*/  IMAD.U32 R7, RZ, RZ, UR5 ;  /* 0x00000005ff077e24 */ /* 0x001fca000f8e00ff */
[----:B-1----:R0:W-:Y:S02]  /*02e0*/  @P0 REDG.E.ADD.STRONG.GPU desc[UR6][R2.64], R7 ;  /* 0x000000070200098e */ /* 0x0021e4000c12e106 */
.L_x_6:
[----:B------:R-:W-:Y:S05]  /*02f0*/  BSYNC.RECONVERGENT B0 ;  /* 0x0000000000007941 */ /* 0x000fea0003800200 */
.L_x_5:
[----:B------:R-:W1:Y:S08]  /*0300*/  LDC.64 R12, c[0x0][0x388] ;  /* 0x0000e200ff0c7b82 */ /* 0x000e700000000a00 */
[----:B------:R-:W-:Y:S06]  /*0310*/  BAR.SYNC.DEFER_BLOCKING 0x0 ;  /* 0x0000000000007b1d */ /* 0x000fec0000010000 */
[----:B------:R-:W2:Y:S01]  /*0320*/  LDCU UR4, c[0x0][0x398] ;  /* 0x00007300ff0477ac */ /* 0x000ea20008000800 */
[----:B-1----:R-:W3:Y:S01]  /*0330*/  LDG.E R12, desc[UR6][R12.64] ;  /* 0x000000060c0c7981 */ /* 0x002ee2000c1e1900 */
[----:B--2---:R-:W-:-:S09]  /*0340*/  UIADD3 UR4, UPT, UPT, UR4, -0x1, URZ ;  /* 0xffffffff04047890 */ /* 0x004fd2000fffe0ff */
[----:B------:R-:W0:Y:S08]  /*0350*/  I2F.F64 R4, UR4 ;  /* 0x0000000400047d12 */ /* 0x000e300008201c00 */
[----:B0-----:R-:W0:Y:S01]  /*0360*/  MUFU.RCP64H R7, R5 ;  /* 0x0000000500077308 */ /* 0x001e220000001800 */
[----:B------:R-:W-:-:S04]  /*0370*/  IADD3 R6, PT, PT, R5, 0x300402, RZ ;  /* 0x0030040205067810 */ /* 0x000fc80007ffe0ff */
[----:B------:R-:W-:Y:S02]  /*0380*/  FSETP.GEU.AND P0, PT, |R6|, 5.8789094863358348022e-39, PT ;  /* 0x004004020600780b */ /* 0x000fe40003f0e200 */
[----:B0-----:R-:W-:-:S08]  /*0390*/  DFMA R2, -R4, R6, 1 ;  /* 0x3ff000000402742b */ /* 0x001fd00000000106 */
[----:B------:R-:W-:-:S08]  /*03a0*/  DFMA R2, R2, R2, R2 ;  /* 0x000000020202722b */ /* 0x000fd00000000002 */
[----:B------:R-:W-:-:S08]  /*03b0*/  DFMA R8, R6, R2, R6 ;  /* 0x000000020608722b */ /* 0x000fd00000000006 */
[----:B------:R-:W-:-:S08]  /*03c0*/  DFMA R10, -R4, R8, 1 ;  /* 0x3ff00000040a742b */ /* 0x000fd00000000108 */
[----:B------:R-:W-:Y:S01]  /*03d0*/  DFMA R8, R8, R10, R8 ;  /* 0x0000000a0808722b */ /* 0x000fe20000000008 */
[----:B---3--:R0:W1:Y:S01]  /*03e0*/  I2F.F64 R2, R12 ;  /* 0x0000000c00027312 */ /* 0x0080620000201c00 */
[----:B------:R-:W-:Y:S09]  /*03f0*/  @P0 BRA `(.L_x_8) ;  /* 0x0000000000100947 */ /* 0x000ff20003800000 */
[----:B------:R-:W-:-:S05]  /*0400*/  LOP3.LUT R0, R5, 0x7fffffff, RZ, 0xc0, !PT ;  /* 0x7fffffff05007812 */ /* 0x000fca00078ec0ff */
[----:B------:R-:W-:Y:S01]  /*0410*/  VIADD R8, R0, 0xfff00000 ;  /* 0xfff0000000087836 */ /* 0x000fe20000000000 */
[----:B------:R-:W-:-:S07]  /*0420*/  MOV R0, 0x440 ;  /* 0x0000044000007802 */ /* 0x000fce0000000f00 */
[----:B01----:R-:W-:Y:S05]  /*0430*/  CALL.REL.NOINC `($__internal_0_$__cuda_sm20_dblrcp_rn_slowpath_v3) ;  /* 0x0000000000147944 */ /* 0x003fea0003c00000 */
.L_x_8:
[----:B------:R-:W2:Y:S01]  /*0440*/  LDC.64 R4, c[0x0][0x390] ;  /* 0x0000e400ff047b82 */ /* 0x000ea20000000a00 */
[----:B-1----:R-:W-:-:S07]  /*0450*/  DFMA R2, R2, R8, RZ ;  /* 0x000000080202722b */ /* 0x002fce00000000ff */
[----:B--2---:R-:W-:Y:S01]  /*0460*/  STG.E.64 desc[UR6][R4.64], R2 ;  /* 0x0000000204007986 */ /* 0x004fe2000c101b06 */
[----:B------:R-:W-:Y:S06]  /*0470*/  BAR.SYNC.DEFER_BLOCKING 0x0 ;  /* 0x0000000000007b1d */ /* 0x000fec0000010000 */
[----:B------:R-:W-:Y:S05]  /*0480*/  EXIT ;  /* 0x000000000000794d */ /* 0x000fea0003800000 */
        .weak           $__internal_0_$__cuda_sm20_dblrcp_rn_slowpath_v3
        .type           $__internal_0_$__cuda_sm20_dblrcp_rn_slowpath_v3,@function
        .size           $__internal_0_$__cuda_sm20_dblrcp_rn_slowpath_v3,($_Z26calculateVarVarianceKernelPiS_Pdiiii$__internal_accurate_pow - $__internal_0_$__cuda_sm20_dblrcp_rn_slowpath_v3)
$__internal_0_$__cuda_sm20_dblrcp_rn_slowpath_v3:
[----:B------:R-:W-:-:S14]  /*0490*/  DSETP.GTU.AND P0, PT, |R4|, +INF , PT ;  /* 0x7ff000000400742a */ /* 0x000fdc0003f0c200 */
[----:B------:R-:W-:Y:S05]  /*04a0*/  @P0 BRA `(.L_x_9) ;  /* 0x00000000007c0947 */ /* 0x000fea0003800000 */
[----:B------:R-:W-:-:S05]  /*04b0*/  LOP3.LUT R9, R5, 0x7fffffff, RZ, 0xc0, !PT ;  /* 0x7fffffff05097812 */ /* 0x000fca00078ec0ff */
[----:B------:R-:W-:-:S05]  /*04c0*/  VIADD R6, R9, 0xffffffff ;  /* 0xffffffff09067836 */ /* 0x000fca0000000000 */
[----:B------:R-:W-:-:S13]  /*04d0*/  ISETP.GE.U32.AND P0, PT, R6, 0x7fefffff, PT ;  /* 0x7fefffff0600780c */ /* 0x000fda0003f06070 */
[----:B------:R-:W-:Y:S01]  /*04e0*/  @P0 LOP3.LUT R7, R5, 0x7ff00000, RZ, 0x3c, !PT ;  /* 0x7ff0000005070812 */ /* 0x000fe200078e3cff */
[----:B------:R-:W-:Y:S01]  /*04f0*/  @P0 IMAD.MOV.U32 R6, RZ, RZ, RZ ;  /* 0x000000ffff060224 */ /* 0x000fe200078e00ff */
[----:B------:R-:W-:Y:S06]  /*0500*/  @P0 BRA `(.L_x_10) ;  /* 0x00000000006c0947 */ /* 0x000fec0003800000 */
[----:B------:R-:W-:-:S13]  /*0510*/  ISETP.GE.U32.AND P0, PT, R9, 0x1000001, PT ;  /* 0x010000010900780c */ /* 0x000fda0003f06070 */
[----:B------:R-:W-:Y:S05]  /*0520*/  @!P0 BRA `(.L_x_11) ;  /* 0x0000000000348947 */ /* 0x000fea0003800000 */
[----:B------:R-:W-:Y:S01]  /*0530*/  VIADD R7, R5, 0xc0200000 ;  /* 0xc020000005077836 */ /* 0x000fe20000000000 */
[----:B------:R-:W-:-:S03]  /*0540*/  MOV R6, R4 ;  /* 0x0000000400067202 */ /* 0x000fc60000000f00 */
[----:B------:R-:W0:Y:S03]  /*0550*/  MUFU.RCP64H R9, R7 ;  /* 0x0000000700097308 */ /* 0x000e260000001800 */
[----:B0-----:R-:W-:-:S08]  /*0560*/  DFMA R10, -R6, R8, 1 ;  /* 0x3ff00000060a742b */ /* 0x001fd00000000108 */
[----:B------:R-:W-:-:S08]  /*0570*/  DFMA R10, R10, R10, R10 ;  /* 0x0000000a0a0a722b */ /* 0x000fd0000000000a */
[----:B------:R-:W-:-:S08]  /*0580*/  DFMA R10, R8, R10, R8 ;  /* 0x0000000a080a722b */ /* 0x000fd00000000008 */
[----:B------:R-:W-:-:S08]  /*0590*/  DFMA R8, -R6, R10, 1 ;  /* 0x3ff000000608742b */ /* 0x000fd0000000010a */
[----:B------:R-:W-:-:S08]  /*05a0*/  DFMA R8, R10, R8, R10 ;  /* 0x000000080a08722b */ /* 0x000fd0000000000a */
[----:B------:R-:W-:-:S08]  /*05b0*/  DMUL R8, R8, 2.2250738585072013831e-308 ;  /* 0x0010000008087828 */ /* 0x000fd00000000000 */
[----:B------:R-:W-:-:S08]  /*05c0*/  DFMA R4, -R4, R8, 1 ;  /* 0x3ff000000404742b */ /* 0x000fd00000000108 */
[----:B------:R-:W-:-:S08]  /*05d0*/  DFMA R4, R4, R4, R4 ;  /* 0x000000040404722b */ /* 0x000fd00000000004 */
[----:B------:R-:W-:Y:S01]  /*05e0*/  DFMA R6, R8, R4, R8 ;  /* 0x000000040806722b */ /* 0x000fe20000000008 */
[----:B------:R-:W-:Y:S10]  /*05f0*/  BRA `(.L_x_10) ;  /* 0x0000000000307947 */ /* 0x000ff40003800000 */
.L_x_11:
[----:B------:R-:W-:Y:S01]  /*0600*/  DMUL R4, R4, 8.11296384146066816958e+31 ;  /* 0x4690000004047828 */ /* 0x000fe20000000000 */
[----:B------:R-:W-:-:S05]  /*0610*/  IMAD.MOV.U32 R6, RZ, RZ, R8 ;  /* 0x000000ffff067224 */ /* 0x000fca00078e0008 */
[----:B------:R-:W0:Y:S02]  /*0620*/  MUFU.RCP64H R7, R5 ;  /* 0x0000000500077308 */ /* 0x000e240000001800 */
[----:B0-----:R-:W-:-:S08]  /*0630*/  DFMA R8, -R4, R6, 1 ;  /* 0x3ff000000408742b */ /* 0x001fd00000000106 */
[----:B------:R-:W-:-:S08]  /*0640*/  DFMA R8, R8, R8, R8 ;  /* 0x000000080808722b */ /* 0x000fd00000000008 */
[----:B------:R-:W-:-:S08]  /*0650*/  DFMA R8, R6, R8, R6 ;  /* 0x000000080608722b */ /* 0x000fd00000000006 */
[----:B------:R-:W-:-:S08]  /*0660*/  DFMA R6, -R4, R8, 1 ;  /* 0x3ff000000406742b */ /* 0x000fd00000000108 */
[----:B------:R-:W-:-:S08]  /*0670*/  DFMA R6, R8, R6, R8 ;  /* 0x000000060806722b */ /* 0x000fd00000000008 */
[----:B------:R-:W-:Y:S01]  /*0680*/  DMUL R6, R6, 8.11296384146066816958e+31 ;  /* 0x4690000006067828 */ /* 0x000fe20000000000 */
[----:B------:R-:W-:Y:S10]  /*0690*/  BRA `(.L_x_10) ;  /* 0x0000000000087947 */ /* 0x000ff40003800000 */
.L_x_9:
[----:B------:R-:W-:Y:S01]  /*06a0*/  LOP3.LUT R7, R5, 0x80000, RZ, 0xfc, !PT ;  /* 0x0008000005077812 */ /* 0x000fe200078efcff */
[----:B------:R-:W-:-:S07]  /*06b0*/  IMAD.MOV.U32 R6, RZ, RZ, R4 ;  /* 0x000000ffff067224 */ /* 0x000fce00078e0004 */
.L_x_10:
[----:B------:R-:W-:Y:S01]  /*06c0*/  MOV R4, R0 ;  /* 0x0000000000047202 */ /* 0x000fe20000000f00 */
[----:B------:R-:W-:Y:S02]  /*06d0*/  IMAD.MOV.U32 R5, RZ, RZ, 0x0 ;  /* 0x00000000ff057424 */ /* 0x000fe400078e00ff */
[----:B------:R-:W-:Y:S02]  /*06e0*/  IMAD.MOV.U32 R8, RZ, RZ, R6 ;  /* 0x000000ffff087224 */ /* 0x000fe400078e0006 */
[----:B------:R-:W-:Y:S01]  /*06f0*/  IMAD.MOV.U32 R9, RZ, RZ, R7 ;  /* 0x000000ffff097224 */ /* 0x000fe200078e0007 */
[----:B------:R-:W-:Y:S06]  /*0700*/  RET.REL.NODEC R4 `(_Z26calculateVarVarianceKernelPiS_Pdiiii) ;  /* 0xfffffff8043c7950 */ /* 0x000fec0003c3ffff */
        .type           $_Z26calculateVarVarianceKernelPiS_Pdiiii$__internal_accurate_pow,@function
        .size           $_Z26calculateVarVarianceKernelPiS_Pdiiii$__internal_accurate_pow,(.L_x_31 - $_Z26calculateVarVarianceKernelPiS_Pdiiii$__internal_accurate_pow)
$_Z26calculateVarVarianceKernelPiS_Pdiiii$__internal_accurate_pow:
[----:B------:R-:W-:Y:S01]  /*0710*/  DADD R6, -RZ, |R2| ;  /* 0x00000000ff067229 */ /* 0x000fe20000000502 */
[----:B------:R-:W-:Y:S01]  /*0720*/  IMAD.MOV.U32 R14, RZ, RZ, RZ ;  /* 0x000000ffff0e7224 */ /* 0x000fe200078e00ff */
[----:B------:R-:W-:Y:S01]  /*0730*/  MOV R11, 0x3ed0f5d2 ;  /* 0x3ed0f5d2000b7802 */ /* 0x000fe20000000f00 */
[----:B------:R-:W-:Y:S01]  /*0740*/  IMAD.MOV.U32 R10, RZ, RZ, 0x41ad3b5a ;  /* 0x41ad3b5aff0a7424 */ /* 0x000fe200078e00ff */
[----:B------:R-:W-:Y:S01]  /*0750*/  UMOV UR4, 0x7d2cafe2 ;  /* 0x7d2cafe200047882 */ /* 0x000fe20000000000 */
[----:B------:R-:W-:Y:S01]  /*0760*/  UMOV UR5, 0x3eb0f5ff ;  /* 0x3eb0f5ff00057882 */ /* 0x000fe20000000000 */
[----:B------:R-:W-:Y:S01]  /*0770*/  UMOV UR8, 0x3b39803f ;  /* 0x3b39803f00087882 */ /* 0x000fe20000000000 */
[----:B------:R-:W-:-:S03]  /*0780*/  UMOV UR9, 0x3c7abc9e ;  /* 0x3c7abc9e00097882 */ /* 0x000fc60000000000 */
[----:B------:R-:W-:Y:S01]  /*0790*/  ISETP.GT.U32.AND P0, PT, R7, 0xfffff, PT ;  /* 0x000fffff0700780c */ /* 0x000fe20003f04070 */
[----:B------:R-:W-:-:S12]  /*07a0*/  IMAD.MOV.U32 R4, RZ, RZ, R7 ;  /* 0x000000ffff047224 */ /* 0x000fd800078e0007 */
[----:B------:R-:W-:-:S10]  /*07b0*/  @!P0 DMUL R20, R6, 1.80143985094819840000e+16 ;  /* 0x4350000006148828 */ /* 0x000fd40000000000 */
[----:B------:R-:W-:Y:S02]  /*07c0*/  @!P0 IMAD.MOV.U32 R4, RZ, RZ, R21 ;  /* 0x000000ffff048224 */ /* 0x000fe400078e0015 */
[----:B------:R-:W-:-:S03]  /*07d0*/  @!P0 IMAD.MOV.U32 R6, RZ, RZ, R20 ;  /* 0x000000ffff068224 */ /* 0x000fc600078e0014 */
[----:B------:R-:W-:Y:S02]  /*07e0*/  LOP3.LUT R4, R4, 0x800fffff, RZ, 0xc0, !PT ;  /* 0x800fffff04047812 */ /* 0x000fe400078ec0ff */
[----:B------:R-:W-:Y:S02]  /*07f0*/  MOV R12, R6 ;  /* 0x00000006000c7202 */ /* 0x000fe40000000f00 */
[----:B------:R-:W-:Y:S02]  /*0800*/  LOP3.LUT R13, R4, 0x3ff00000, RZ, 0xfc, !PT ;  /* 0x3ff00000040d7812 */ /* 0x000fe400078efcff */
[----:B------:R-:W-:Y:S02]  /*0810*/  SHF.R.U32.HI R6, RZ, 0x14, R7 ;  /* 0x00000014ff067819 */ /* 0x000fe40000011607 */
[----:B------:R-:W-:Y:S02]  /*0820*/  ISETP.GE.U32.AND P1, PT, R13, 0x3ff6a09f, PT ;  /* 0x3ff6a09f0d00780c */ /* 0x000fe40003f26070 */
[----:B------:R-:W-:-:S05]  /*0830*/  @!P0 LEA.HI R6, R21, 0xffffffca, RZ, 0xc ;  /* 0xffffffca15068811 */ /* 0x000fca00078f60ff */
[----:B------:R-:W-:-:S06]  /*0840*/  VIADD R7, R6, 0xfffffc01 ;  /* 0xfffffc0106077836 */ /* 0x000fcc0000000000 */
[----:B------:R-:W-:Y:S02]  /*0850*/  @P1 VIADD R5, R13, 0xfff00000 ;  /* 0xfff000000d051836 */ /* 0x000fe40000000000 */
[----:B------:R-:W-:Y:S02]  /*0860*/  @P1 VIADD R7, R6, 0xfffffc02 ;  /* 0xfffffc0206071836 */ /* 0x000fe40000000000 */
[----:B------:R-:W-:-:S03]  /*0870*/  @P1 IMAD.MOV.U32 R13, RZ, RZ, R5 ;  /* 0x000000ffff0d1224 */ /* 0x000fc600078e0005 */
[----:B------:R-:W-:Y:S01]  /*0880*/  LOP3.LUT R6, R7, 0x80000000, RZ, 0x3c, !PT ;  /* 0x8000000007067812 */ /* 0x000fe200078e3cff */
[----:B------:R-:W-:Y:S02]  /*0890*/  HFMA2 R7, -RZ, RZ, 3.59375, 0 ;  /* 0x43300000ff077431 */ /* 0x000fe400000001ff */
[C---:B------:R-:W-:Y:S02]  /*08a0*/  DADD R8, R12.reuse, 1 ;  /* 0x3ff000000c087429 */ /* 0x040fe40000000000 */
[----:B------:R-:W-:-:S04]  /*08b0*/  DADD R12, R12, -1 ;  /* 0xbff000000c0c7429 */ /* 0x000fc80000000000 */
[----:B------:R-:W0:Y:S02]  /*08c0*/  MUFU.RCP64H R15, R9 ;  /* 0x00000009000f7308 */ /* 0x000e240000001800 */
[----:B0-----:R-:W-:-:S08]  /*08d0*/  DFMA R4, -R8, R14, 1 ;  /* 0x3ff000000804742b */ /* 0x001fd0000000010e */
[----:B------:R-:W-:-:S08]  /*08e0*/  DFMA R4, R4, R4, R4 ;  /* 0x000000040404722b */ /* 0x000fd00000000004 */
[----:B------:R-:W-:-:S08]  /*08f0*/  DFMA R14, R14, R4, R14 ;  /* 0x000000040e0e722b */ /* 0x000fd0000000000e */
[----:B------:R-:W-:-:S08]  /*0900*/  DMUL R4, R12, R14 ;  /* 0x0000000e0c047228 */ /* 0x000fd00000000000 */
[----:B------:R-:W-:-:S08]  /*0910*/  DFMA R4, R12, R14, R4 ;  /* 0x0000000e0c04722b */ /* 0x000fd00000000004 */
[----:B------:R-:W-:-:S08]  /*0920*/  DMUL R16, R4, R4 ;  /* 0x0000000404107228 */ /* 0x000fd00000000000 */
[----:B------:R-:W-:Y:S01]  /*0930*/  DFMA R8, R16, UR4, R10 ;  /* 0x0000000410087c2b */ /* 0x000fe2000800000a */
[----:B------:R-:W-:Y:S01]  /*0940*/  UMOV UR4, 0x75488a3f ;  /* 0x75488a3f00047882 */ /* 0x000fe20000000000 */
[----:B------:R-:W-:Y:S01]  /*0950*/  UMOV UR5, 0x3ef3b20a ;  /* 0x3ef3b20a00057882 */ /* 0x000fe20000000000 */
[----:B------:R-:W-:-:S05]  /*0960*/  DADD R10, R12, -R4 ;  /* 0x000000000c0a7229 */ /* 0x000fca0000000804 */
[----:B------:R-:W-:Y:S01]  /*0970*/  DFMA R8, R16, R8, UR4 ;  /* 0x0000000410087e2b */ /* 0x000fe20008000008 */
[----:B------:R-:W-:Y:S01]  /*0980*/  UMOV UR4, 0xe4faecd5 ;  /* 0xe4faecd500047882 */ /* 0x000fe20000000000 */
[----:B------:R-:W-:Y:S01]  /*0990*/  UMOV UR5, 0x3f1745cd ;  /* 0x3f1745cd00057882 */ /* 0x000fe20000000000 */
[----:B------:R-:W-:Y:S02]  /*09a0*/  DADD R22, R10, R10 ;  /* 0x000000000a167229 */ /* 0x000fe4000000000a */
[----:B------:R-:W-:-:S03]  /*09b0*/  DMUL R10, R4, R4 ;  /* 0x00000004040a7228 */ /* 0x000fc60000000000 */
[----:B------:R-:W-:Y:S01]  /*09c0*/  DFMA R8, R16, R8, UR4 ;  /* 0x0000000410087e2b */ /* 0x000fe20008000008 */
[----:B------:R-:W-:Y:S01]  /*09d0*/  UMOV UR4, 0x258a578b ;  /* 0x258a578b00047882 */ /* 0x000fe20000000000 */
[----:B------:R-:W-:Y:S01]  /*09e0*/  UMOV UR5, 0x3f3c71c7 ;  /* 0x3f3c71c700057882 */ /* 0x000fe20000000000 */
[----:B------:R-:W-:Y:S02]  /*09f0*/  DFMA R22, R12, -R4, R22 ;  /* 0x800000040c16722b */ /* 0x000fe40000000016 */
[----:B------:R-:W-:-:S03]  /*0a00*/  DMUL R12, R4, R10 ;  /* 0x0000000a040c7228 */ /* 0x000fc60000000000 */
[----:B------:R-:W-:Y:S01]  /*0a10*/  DFMA R8, R16, R8, UR4 ;  /* 0x0000000410087e2b */ /* 0x000fe20008000008 */
[----:B------:R-:W-:Y:S01]  /*0a20*/  UMOV UR4, 0x9242b910 ;  /* 0x9242b91000047882 */ /* 0x000fe20000000000 */
[----:B------:R-:W-:Y:S01]  /*0a30*/  UMOV UR5, 0x3f624924 ;  /* 0x3f62492400057882 */ /* 0x000fe20000000000 */
[----:B------:R-:W-:Y:S02]  /*0a40*/  DMUL R14, R14, R22 ;  /* 0x000000160e0e7228 */ /* 0x000fe40000000000 */
[----:B------:R-:W-:-:S03]  /*0a50*/  DFMA R22, R4, R10, -R12 ;  /* 0x0000000a0416722b */ /* 0x000fc6000000080c */
[----:B------:R-:W-:Y:S01]  /*0a60*/  DFMA R8, R16, R8, UR4 ;  /* 0x0000000410087e2b */ /* 0x000fe20008000008 */
[----:B------:R-:W-:Y:S01]  /*0a70*/  UMOV UR4, 0x99999dfb ;  /* 0x99999dfb00047882 */ /* 0x000fe20000000000 */
[----:B------:R-:W-:-:S03]  /*0a80*/  UMOV UR5, 0x3f899999 ;  /* 0x3f89999900057882 */ /* 0x000fc60000000000 */
[----:B------:R-:W-:Y:S01]  /*0a90*/  VIADD R27, R15, 0x100000 ;  /* 0x001000000f1b7836 */ /* 0x000fe20000000000 */
[----:B------:R-:W-:Y:S01]  /*0aa0*/  DFMA R22, R14, R10, R22 ;  /* 0x0000000a0e16722b */ /* 0x000fe20000000016 */
[----:B------:R-:W-:Y:S01]  /*0ab0*/  IMAD.MOV.U32 R26, RZ, RZ, R14 ;  /* 0x000000ffff1a7224 */ /* 0x000fe200078e000e */
[----:B------:R-:W-:Y:S01]  /*0ac0*/  DFMA R18, R16, R8, UR4 ;  /* 0x0000000410127e2b */ /* 0x000fe20008000008 */
[----:B------:R-:W-:Y:S01]  /*0ad0*/  UMOV UR4, 0x55555555 ;  /* 0x5555555500047882 */ /* 0x000fe20000000000 */
[----:B------:R-:W-:-:S06]  /*0ae0*/  UMOV UR5, 0x3fb55555 ;  /* 0x3fb5555500057882 */ /* 0x000fcc0000000000 */
[----:B------:R-:W-:-:S08]  /*0af0*/  DFMA R8, R16, R18, UR4 ;  /* 0x0000000410087e2b */ /* 0x000fd00008000012 */
[----:B------:R-:W-:Y:S01]  /*0b00*/  DADD R24, -R8, UR4 ;  /* 0x0000000408187e29 */ /* 0x000fe20008000100 */
[----:B------:R-:W-:Y:S01]  /*0b10*/  UMOV UR4, 0xb9e7b0 ;  /* 0x00b9e7b000047882 */ /* 0x000fe20000000000 */
[----:B------:R-:W-:-:S06]  /*0b20*/  UMOV UR5, 0x3c46a4cb ;  /* 0x3c46a4cb00057882 */ /* 0x000fcc0000000000 */
[----:B------:R-:W-:Y:S02]  /*0b30*/  DFMA R16, R16, R18, R24 ;  /* 0x000000121010722b */ /* 0x000fe40000000018 */
[----:B------:R-:W-:-:S06]  /*0b40*/  DFMA R24, R4, R4, -R10 ;  /* 0x000000040418722b */ /* 0x000fcc000000080a */
[----:B------:R-:W-:Y:S01]  /*0b50*/  DADD R16, R16, -UR4 ;  /* 0x8000000410107e29 */ /* 0x000fe20008000000 */
[----:B------:R-:W-:Y:S01]  /*0b60*/  UMOV UR4, 0x80000000 ;  /* 0x8000000000047882 */ /* 0x000fe20000000000 */
[----:B------:R-:W-:Y:S01]  /*0b70*/  DFMA R24, R4, R26, R24 ;  /* 0x0000001a0418722b */ /* 0x000fe20000000018 */
[----:B------:R-:W-:-:S05]  /*0b80*/  UMOV UR5, 0x43300000 ;  /* 0x4330000000057882 */ /* 0x000fca0000000000 */
[----:B------:R-:W-:Y:S02]  /*0b90*/  DADD R18, R8, R16 ;  /* 0x0000000008127229 */ /* 0x000fe40000000010 */
[----:B------:R-:W-:-:S06]  /*0ba0*/  DFMA R22, R4, R24, R22 ;  /* 0x000000180416722b */ /* 0x000fcc0000000016 */
[----:B------:R-:W-:Y:S02]  /*0bb0*/  DMUL R10, R18, R12 ;  /* 0x0000000c120a7228 */ /* 0x000fe40000000000 */
[----:B------:R-:W-:-:S06]  /*0bc0*/  DADD R8, R8, -R18 ;  /* 0x0000000008087229 */ /* 0x000fcc0000000812 */
[----:B------:R-:W-:Y:S02]  /*0bd0*/  DFMA R24, R18, R12, -R10 ;  /* 0x0000000c1218722b */ /* 0x000fe4000000080a */
[----:B------:R-:W-:-:S06]  /*0be0*/  DADD R8, R16, R8 ;  /* 0x0000000010087229 */ /* 0x000fcc0000000008 */
[----:B------:R-:W-:-:S08]  /*0bf0*/  DFMA R22, R18, R22, R24 ;  /* 0x000000161216722b */ /* 0x000fd00000000018 */
[----:B------:R-:W-:-:S08]  /*0c00*/  DFMA R22, R8, R12, R22 ;  /* 0x0000000c0816722b */ /* 0x000fd00000000016 */
[----:B------:R-:W-:-:S08]  /*0c10*/  DADD R12, R10, R22 ;  /* 0x000000000a0c7229 */ /* 0x000fd00000000016 */
[--C-:B------:R-:W-:Y:S02]  /*0c20*/  DADD R8, R4, R12.reuse ;  /* 0x0000000004087229 */ /* 0x100fe4000000000c */
[----:B------:R-:W-:-:S06]  /*0c30*/  DADD R10, R10, -R12 ;  /* 0x000000000a0a7229 */ /* 0x000fcc000000080c */
[----:B------:R-:W-:Y:S02]  /*0c40*/  DADD R4, R4, -R8 ;  /* 0x0000000004047229 */ /* 0x000fe40000000808 */
[----:B------:R-:W-:-:S06]  /*0c50*/  DADD R10, R22, R10 ;  /* 0x00000000160a7229 */ /* 0x000fcc000000000a */
[----:B------:R-:W-:-:S08]  /*0c60*/  DADD R4, R12, R4 ;  /* 0x000000000c047229 */ /* 0x000fd00000000004 */
[----:B------:R-:W-:Y:S02]  /*0c70*/  DADD R4, R10, R4 ;  /* 0x000000000a047229 */ /* 0x000fe40000000004 */
[----:B------:R-:W-:Y:S01]  /*0c80*/  DADD R10, R6, -UR4 ;  /* 0x80000004060a7e29 */ /* 0x000fe20008000000 */
[----:B------:R-:W-:Y:S01]  /*0c90*/  UMOV UR4, 0xfefa39ef ;  /* 0xfefa39ef00047882 */ /* 0x000fe20000000000 */
[----:B------:R-:W-:-:S04]  /*0ca0*/  UMOV UR5, 0x3fe62e42 ;  /* 0x3fe62e4200057882 */ /* 0x000fc80000000000 */
[----:B------:R-:W-:-:S08]  /*0cb0*/  DADD R4, R14, R4 ;  /* 0x000000000e047229 */ /* 0x000fd00000000004 */
[----:B------:R-:W-:-:S08]  /*0cc0*/  DADD R6, R8, R4 ;  /* 0x0000000008067229 */ /* 0x000fd00000000004 */
[--C-:B------:R-:W-:Y:S02]  /*0cd0*/  DFMA R12, R10, UR4, R6.reuse ;  /* 0x000000040a0c7c2b */ /* 0x100fe40008000006 */
[----:B------:R-:W-:-:S06]  /*0ce0*/  DADD R8, R8, -R6 ;  /* 0x0000000008087229 */ /* 0x000fcc0000000806 */
[----:B------:R-:W-:Y:S02]  /*0cf0*/  DFMA R14, R10, -UR4, R12 ;  /* 0x800000040a0e7c2b */ /* 0x000fe4000800000c */
[----:B------:R-:W-:-:S06]  /*0d00*/  DADD R8, R4, R8 ;  /* 0x0000000004087229 */ /* 0x000fcc0000000008 */
[----:B------:R-:W-:-:S08]  /*0d10*/  DADD R14, -R6, R14 ;  /* 0x00000000060e7229 */ /* 0x000fd0000000010e */
[----:B------:R-:W-:-:S08]  /*0d20*/  DADD R8, R8, -R14 ;  /* 0x0000000008087229 */ /* 0x000fd0000000080e */
[----:B------:R-:W-:-:S08]  /*0d30*/  DFMA R8, R10, UR8, R8 ;  /* 0x000000080a087c2b */ /* 0x000fd00008000008 */
[----:B------:R-:W-:-:S08]  /*0d40*/  DADD R6, R12, R8 ;  /* 0x000000000c067229 */ /* 0x000fd00000000008 */
[----:B------:R-:W-:Y:S02]  /*0d50*/  DADD R12, R12, -R6 ;  /* 0x000000000c0c7229 */ /* 0x000fe40000000806 */
[----:B------:R-:W-:-:S06]  /*0d60*/  DMUL R4, R6, 2 ;  /* 0x4000000006047828 */ /* 0x000fcc0000000000 */
[----:B------:R-:W-:Y:S02]  /*0d70*/  DADD R10, R8, R12 ;  /* 0x00000000080a7229 */ /* 0x000fe4000000000c */
[----:B------:R-:W-:Y:S01]  /*0d80*/  DFMA R6, R6, 2, -R4 ;  /* 0x400000000606782b */ /* 0x000fe20000000804 */
[----:B------:R-:W-:Y:S02]  /*0d90*/  IMAD.MOV.U32 R8, RZ, RZ, 0x652b82fe ;  /* 0x652b82feff087424 */ /* 0x000fe400078e00ff */
[----:B------:R-:W-:-:S05]  /*0da0*/  IMAD.MOV.U32 R9, RZ, RZ, 0x3ff71547 ;  /* 0x3ff71547ff097424 */ /* 0x000fca00078e00ff */
[----:B------:R-:W-:-:S08]  /*0db0*/  DFMA R10, R10, 2, R6 ;  /* 0x400000000a0a782b */ /* 0x000fd00000000006 */
[----:B------:R-:W-:-:S08]  /*0dc0*/  DADD R6, R4, R10 ;  /* 0x0000000004067229 */ /* 0x000fd0000000000a */
[----:B------:R-:W-:Y:S02]  /*0dd0*/  DFMA R8, R6, R8, 6.75539944105574400000e+15 ;  /* 0x433800000608742b */ /* 0x000fe40000000008 */
[----:B------:R-:W-:Y:S01]  /*0de0*/  FSETP.GEU.AND P0, PT, |R7|, 4.1917929649353027344, PT ;  /* 0x4086232b0700780b */ /* 0x000fe20003f0e200 */
[----:B------:R-:W-:-:S05]  /*0df0*/  DADD R4, R4, -R6 ;  /* 0x0000000004047229 */ /* 0x000fca0000000806 */
[----:B------:R-:W-:-:S03]  /*0e00*/  DADD R12, R8, -6.75539944105574400000e+15 ;  /* 0xc3380000080c7429 */ /* 0x000fc60000000000 */
[----:B------:R-:W-:-:S05]  /*0e10*/  DADD R10, R10, R4 ;  /* 0x000000000a0a7229 */ /* 0x000fca0000000004 */
[----:B------:R-:W-:Y:S01]  /*0e20*/  DFMA R14, R12, -UR4, R6 ;  /* 0x800000040c0e7c2b */ /* 0x000fe20008000006 */
[----:B------:R-:W-:Y:S01]  /*0e30*/  UMOV UR4, 0x3b39803f ;  /* 0x3b39803f00047882 */ /* 0x000fe20000000000 */
[----:B------:R-:W-:-:S06]  /*0e40*/  UMOV UR5, 0x3c7abc9e ;  /* 0x3c7abc9e00057882 */ /* 0x000fcc0000000000 */
[----:B------:R-:W-:Y:S01]  /*0e50*/  DFMA R12, R12, -UR4, R14 ;  /* 0x800000040c0c7c2b */ /* 0x000fe2000800000e */
[----:B------:R-:W-:Y:S01]  /*0e60*/  UMOV UR4, 0x69ce2bdf ;  /* 0x69ce2bdf00047882 */ /* 0x000fe20000000000 */
[----:B------:R-:W-:Y:S01]  /*0e70*/  IMAD.MOV.U32 R14, RZ, RZ, -0x35dec16 ;  /* 0xfca213eaff0e7424 */ /* 0x000fe200078e00ff */
[----:B------:R-:W-:Y:S01]  /*0e80*/  UMOV UR5, 0x3e5ade15 ;  /* 0x3e5ade1500057882 */ /* 0x000fe20000000000 */
[----:B------:R-:W-:-:S06]  /*0e90*/  IMAD.MOV.U32 R15, RZ, RZ, 0x3e928af3 ;  /* 0x3e928af3ff0f7424 */ /* 0x000fcc00078e00ff */
[----:B------:R-:W-:Y:S01]  /*0ea0*/  DFMA R14, R12, UR4, R14 ;  /* 0x000000040c0e7c2b */ /* 0x000fe2000800000e */
[----:B------:R-:W-:Y:S01]  /*0eb0*/  UMOV UR4, 0x62401315 ;  /* 0x6240131500047882 */ /* 0x000fe20000000000 */
[----:B------:R-:W-:-:S06]  /*0ec0*/  UMOV UR5, 0x3ec71dee ;  /* 0x3ec71dee00057882 */ /* 0x000fcc0000000000 */
[----:B------:R-:W-:Y:S01]  /*0ed0*/  DFMA R14, R12, R14, UR4 ;  /* 0x000000040c0e7e2b */ /* 0x000fe2000800000e */
        /* <DEDUP_REMOVED lines=20> */
[----:B------:R-:W-:-:S08]  /*1020*/  DFMA R14, R12, R14, UR4 ;  /* 0x000000040c0e7e2b */ /* 0x000fd0000800000e */
[----:B------:R-:W-:-:S08]  /*1030*/  DFMA R14, R12, R14, 1 ;  /* 0x3ff000000c0e742b */ /* 0x000fd0000000000e */
[----:B------:R-:W-:-:S10]  /*1040*/  DFMA R14, R12, R14, 1 ;  /* 0x3ff000000c0e742b */ /* 0x000fd4000000000e */
[----:B------:R-:W-:Y:S01]  /*1050*/  LEA R5, R8, R15, 0x14 ;  /* 0x0000000f08057211 */ /* 0x000fe200078ea0ff */
[----:B------:R-:W-:Y:S01]  /*1060*/  IMAD.MOV.U32 R4, RZ, RZ, R14 ;  /* 0x000000ffff047224 */ /* 0x000fe200078e000e */
[----:B------:R-:W-:Y:S06]  /*1070*/  @!P0 BRA `(.L_x_12) ;  /* 0x0000000000348947 */ /* 0x000fec0003800000 */
[----:B------:R-:W-:Y:S01]  /*1080*/  FSETP.GEU.AND P1, PT, |R7|, 4.2275390625, PT ;  /* 0x408748000700780b */ /* 0x000fe20003f2e200 */
[C---:B------:R-:W-:Y:S02]  /*1090*/  DADD R12, R6.reuse, +INF ;  /* 0x7ff00000060c7429 */ /* 0x040fe40000000000 */
[----:B------:R-:W-:-:S08]  /*10a0*/  DSETP.GEU.AND P0, PT, R6, RZ, PT ;  /* 0x000000ff0600722a */ /* 0x000fd00003f0e000 */
[----:B------:R-:W-:Y:S02]  /*10b0*/  FSEL R5, R13, RZ, P0 ;  /* 0x000000ff0d057208 */ /* 0x000fe40000000000 */
[----:B------:R-:W-:Y:S01]  /*10c0*/  @!P1 LEA.HI R4, R8, R8, RZ, 0x1 ;  /* 0x0000000808049211 */ /* 0x000fe200078f08ff */
[----:B------:R-:W-:-:S03]  /*10d0*/  @!P1 IMAD.MOV.U32 R6, RZ, RZ, R14 ;  /* 0x000000ffff069224 */ /* 0x000fc600078e000e */
[----:B------:R-:W-:Y:S02]  /*10e0*/  @!P1 SHF.R.S32.HI R7, RZ, 0x1, R4 ;  /* 0x00000001ff079819 */ /* 0x000fe40000011404 */
[----:B------:R-:W-:-:S03]  /*10f0*/  FSEL R4, R12, RZ, P0 ;  /* 0x000000ff0c047208 */ /* 0x000fc60000000000 */
[----:B------:R-:W-:Y:S02]  /*1100*/  @!P1 IMAD.IADD R8, R8, 0x1, -R7 ;  /* 0x0000000108089824 */ /* 0x000fe400078e0a07 */
[----:B------:R-:W-:-:S03]  /*1110*/  @!P1 IMAD R7, R7, 0x100000, R15 ;  /* 0x0010000007079824 */ /* 0x000fc600078e020f */
[----:B------:R-:W-:Y:S02]  /*1120*/  @!P1 LEA R9, R8, 0x3ff00000, 0x14 ;  /* 0x3ff0000008099811 */ /* 0x000fe400078ea0ff */
[----:B------:R-:W-:-:S06]  /*1130*/  @!P1 MOV R8, RZ ;  /* 0x000000ff00089202 */ /* 0x000fcc0000000f00 */
[----:B------:R-:W-:-:S11]  /*1140*/  @!P1 DMUL R4, R6, R8 ;  /* 0x0000000806049228 */ /* 0x000fd60000000000 */
.L_x_12:
[----:B------:R-:W-:Y:S02]  /*1150*/  DFMA R6, R10, R4, R4 ;  /* 0x000000040a06722b */ /* 0x000fe40000000004 */
[----:B------:R-:W-:-:S08]  /*1160*/  DSETP.NEU.AND P0, PT, |R4|, +INF , PT ;  /* 0x7ff000000400742a */ /* 0x000fd00003f0d200 */
[----:B------:R-:W-:Y:S01]  /*1170*/  FSEL R6, R4, R6, !P0 ;  /* 0x0000000604067208 */ /* 0x000fe20004000000 */
[----:B------:R-:W-:Y:S01]  /*1180*/  IMAD.MOV.U32 R4, RZ, RZ, R0 ;  /* 0x000000ffff047224 */ /* 0x000fe200078e0000 */
[----:B------:R-:W-:Y:S01]  /*1190*/  FSEL R7, R5, R7, !P0 ;  /* 0x0000000705077208 */ /* 0x000fe20004000000 */
[----:B------:R-:W-:-:S04]  /*11a0*/  IMAD.MOV.U32 R5, RZ, RZ, 0x0 ;  /* 0x00000000ff057424 */ /* 0x000fc800078e00ff */
[----:B------:R-:W-:Y:S05]  /*11b0*/  RET.REL.NODEC R4 `(_Z26calculateVarVarianceKernelPiS_Pdiiii) ;  /* 0xffffffec04907950 */ /* 0x000fea0003c3ffff */
.L_x_13:
        /* <DEDUP_REMOVED lines=12> */
.L_x_31:


//--------------------- .text._Z29calculateStandardErrorsKernelPiS_S_Pdii --------------------------
	.section	.text._Z29calculateStandardErrorsKernelPiS_S_Pdii,"ax",@progbits
	.align	128
        .global         _Z29calculateStandardErrorsKernelPiS_S_Pdii
        .type           _Z29calculateStandardErrorsKernelPiS_S_Pdii,@function
        .size           _Z29calculateStandardErrorsKernelPiS_S_Pdii,(.L_x_34 - _Z29calculateStandardErrorsKernelPiS_S_Pdii)
        .other          _Z29calculateStandardErrorsKernelPiS_S_Pdii,@"STO_CUDA_ENTRY STV_DEFAULT"
_Z29calculateStandardErrorsKernelPiS_S_Pdii:
.text._Z29calculateStandardErrorsKernelPiS_S_Pdii:
        /* <DEDUP_REMOVED lines=9> */
[----:B------:R-:W1:Y:S01]  /*0090*/  LDCU.64 UR6, c[0x0][0x358] ;  /* 0x00006b00ff0677ac */ /* 0x000e620008000a00 */
[----:B0-----:R-:W-:-:S05]  /*00a0*/  IMAD.WIDE R4, R3, 0x4, R4 ;  /* 0x0000000403047825 */ /* 0x001fca00078e0204 */
[----:B-1----:R-:W2:Y:S01]  /*00b0*/  LDG.E R0, desc[UR6][R4.64] ;  /* 0x0000000604007981 */ /* 0x002ea2000c1e1900 */
[----:B------:R-:W0:Y:S01]  /*00c0*/  LDC.64 R2, c[0x0][0x388] ;  /* 0x0000e200ff027b82 */ /* 0x000e220000000a00 */
[----:B------:R-:W-:Y:S01]  /*00d0*/  VOTEU.ANY UR4, UPT, PT ;  /* 0x0000000000047886 */ /* 0x000fe200038e0100 */
[----:B------:R-:W1:Y:S01]  /*00e0*/  S2R R6, SR_LANEID ;  /* 0x0000000000067919 */ /* 0x000e620000000000 */
[----:B------:R-:W-:-:S06]  /*00f0*/  UFLO.U32 UR4, UR4 ;  /* 0x00000004000472bd */ /* 0x000fcc00080e0000 */
[----:B-1----:R-:W-:-:S05]  /*0100*/  ISETP.EQ.U32.AND P0, PT, R6, UR4, PT ;  /* 0x0000000406007c0c */ /* 0x002fca000bf02070 */
[----:B------:R-:W1:Y:S01]  /*0110*/  LDCU UR4, c[0x0][0x3a0] ;  /* 0x00007400ff0477ac */ /* 0x000e620008000800 */
[----:B--2---:R-:W2:Y:S02]  /*0120*/  REDUX.SUM UR5, R0 ;  /* 0x00000000000573c4 */ /* 0x004ea4000000c000 */
[----:B--2---:R-:W-:-:S05]  /*0130*/  IMAD.U32 R15, RZ, RZ, UR5 ;  /* 0x00000005ff0f7e24 */ /* 0x004fca000f8e00ff */
[----:B0-----:R0:W-:Y:S01]  /*0140*/  @P0 REDG.E.ADD.STRONG.GPU desc[UR6][R2.64], R15 ;  /* 0x0000000f0200098e */ /* 0x0011e2000c12e106 */
[----:B------:R-:W-:Y:S06]  /*0150*/  BAR.SYNC.DEFER_BLOCKING 0x0 ;  /* 0x0000000000007b1d */ /* 0x000fec0000010000 */
[----:B------:R-:W2:Y:S01]  /*0160*/  LDG.E R14, desc[UR6][R2.64] ;  /* 0x00000006020e7981 */ /* 0x000ea2000c1e1900 */
[----:B-1----:R-:W1:Y:S01]  /*0170*/  I2F.F64 R6, UR4 ;  /* 0x0000000400067d12 */ /* 0x002e620008201c00 */
[----:B------:R-:W-:-:S07]  /*0180*/  IMAD.MOV.U32 R8, RZ, RZ, 0x1 ;  /* 0x00000001ff087424 */ /* 0x000fce00078e00ff */
[----:B-1----:R-:W1:Y:S02]  /*0190*/  MUFU.RCP64H R9, R7 ;  /* 0x0000000700097308 */ /* 0x002e640000001800 */
[----:B-1----:R-:W-:-:S08]  /*01a0*/  DFMA R10, -R6, R8, 1 ;  /* 0x3ff00000060a742b */ /* 0x002fd00000000108 */
[----:B------:R-:W-:-:S08]  /*01b0*/  DFMA R10, R10, R10, R10 ;  /* 0x0000000a0a0a722b */ /* 0x000fd0000000000a */
[----:B------:R-:W-:-:S08]  /*01c0*/  DFMA R10, R8, R10, R8 ;  /* 0x0000000a080a722b */ /* 0x000fd00000000008 */
[----:B------:R-:W-:-:S08]  /*01d0*/  DFMA R12, -R6, R10, 1 ;  /* 0x3ff00000060c742b */ /* 0x000fd0000000010a */
[----:B------:R-:W-:Y:S01]  /*01e0*/  DFMA R12, R10, R12, R10 ;  /* 0x0000000c0a0c722b */ /* 0x000fe2000000000a */
[----:B--2---:R-:W0:Y:S07]  /*01f0*/  I2F.F64 R8, R14 ;  /* 0x0000000e00087312 */ /* 0x004e2e0000201c00 */
[----:B0-----:R-:W-:Y:S01]  /*0200*/  DMUL R2, R8, R12 ;  /* 0x0000000c08027228 */ /* 0x001fe20000000000 */
[----:B------:R-:W-:-:S07]  /*0210*/  FSETP.GEU.AND P1, PT, |R9|, 6.5827683646048100446e-37, PT ;  /* 0x036000000900780b */ /* 0x000fce0003f2e200 */
[----:B------:R-:W-:-:S08]  /*0220*/  DFMA R10, -R6, R2, R8 ;  /* 0x00000002060a722b */ /* 0x000fd00000000108 */
[----:B------:R-:W-:-:S10]  /*0230*/  DFMA R2, R12, R10, R2 ;  /* 0x0000000a0c02722b */ /* 0x000fd40000000002 */
[----:B------:R-:W-:-:S05]  /*0240*/  FFMA R0, RZ, R7, R3 ;  /* 0x00000007ff007223 */ /* 0x000fca0000000003 */
[----:B------:R-:W-:-:S13]  /*0250*/  FSETP.GT.AND P0, PT, |R0|, 1.469367938527859385e-39, PT ;  /* 0x001000000000780b */ /* 0x000fda0003f04200 */
[----:B------:R-:W-:Y:S05]  /*0260*/  @P0 BRA P1, `(.L_x_14) ;  /* 0x0000000000100947 */ /* 0x000fea0000800000 */
[----:B------:R-:W-:-:S07]  /*0270*/  MOV R0, 0x290 ;  /* 0x0000029000007802 */ /* 0x000fce0000000f00 */
[----:B------:R-:W-:Y:S05]  /*0280*/  CALL.REL.NOINC `($__internal_2_$__cuda_sm20_div_rn_f64_full) ;  /* 0x0000000400987944 */ /* 0x000fea0003c00000 */
[----:B------:R-:W-:Y:S02]  /*0290*/  IMAD.MOV.U32 R2, RZ, RZ, R14 ;  /* 0x000000ffff027224 */ /* 0x000fe400078e000e */
[----:B------:R-:W-:-:S07]  /*02a0*/  IMAD.MOV.U32 R3, RZ, RZ, R15 ;  /* 0x000000ffff037224 */ /* 0x000fce00078e000f */
.L_x_14:
[----:B------:R-:W2:Y:S01]  /*02b0*/  LDG.E R6, desc[UR6][R4.64] ;  /* 0x0000000604067981 */ /* 0x000ea2000c1e1900 */
[----:B------:R-:W-:Y:S01]  /*02c0*/  BSSY.RECONVERGENT B0, `(.L_x_15) ;  /* 0x0000005000007945 */ /* 0x000fe20003800200 */
[----:B------:R-:W-:Y:S01]  /*02d0*/  MOV R0, 0x310 ;  /* 0x0000031000007802 */ /* 0x000fe20000000f00 */
[----:B--2---:R-:W0:Y:S02]  /*02e0*/  I2F.F64 R6, R6 ;  /* 0x0000000600067312 */ /* 0x004e240000201c00 */
[----:B0-----:R-:W-:-:S11]  /*02f0*/  DADD R2, R6, -R2 ;  /* 0x0000000006027229 */ /* 0x001fd60000000802 */
[----:B------:R-:W-:Y:S05]  /*0300*/  CALL.REL.NOINC `($_Z29calculateStandardErrorsKernelPiS_S_Pdii$__internal_accurate_pow) ;  /* 0x0000000800e47944 */ /* 0x000fea0003c00000 */
[----:B------:R-:W-:Y:S05]  /*0310*/  BSYNC.RECONVERGENT B0 ;  /* 0x0000000000007941 */ /* 0x000fea0003800200 */
.L_x_15:
[C---:B------:R-:W-:Y:S01]  /*0320*/  DADD R4, R2.reuse, 2 ;  /* 0x4000000002047429 */ /* 0x040fe20000000000 */
[----:B------:R-:W-:Y:S01]  /*0330*/  BSSY.RECONVERGENT B0, `(.L_x_16) ;  /* 0x000000f000007945 */ /* 0x000fe20003800200 */
[C---:B------:R-:W-:Y:S02]  /*0340*/  DSETP.NEU.AND P1, PT, R2.reuse, RZ, PT ;  /* 0x000000ff0200722a */ /* 0x040fe40003f2d000 */
[----:B------:R-:W-:-:S06]  /*0350*/  DSETP.NEU.AND P0, PT, R2, 1, PT ;  /* 0x3ff000000200742a */ /* 0x000fcc0003f0d000 */
[----:B------:R-:W-:Y:S01]  /*0360*/  LOP3.LUT R4, R5, 0x7ff00000, RZ, 0xc0, !PT ;  /* 0x7ff0000005047812 */ /* 0x000fe200078ec0ff */
[----:B------:R-:W-:-:S03]  /*0370*/  IMAD.MOV.U32 R5, RZ, RZ, R7 ;  /* 0x000000ffff057224 */ /* 0x000fc600078e0007 */
[----:B------:R-:W-:Y:S01]  /*0380*/  ISETP.NE.AND P2, PT, R4, 0x7ff00000, PT ;  /* 0x7ff000000400780c */ /* 0x000fe20003f45270 */
[----:B------:R-:W-:Y:S01]  /*0390*/  IMAD.MOV.U32 R4, RZ, RZ, R6 ;  /* 0x000000ffff047224 */ /* 0x000fe200078e0006 */
[----:B------:R-:W-:-:S11]  /*03a0*/  @!P1 CS2R R4, SRZ ;  /* 0x0000000000049805 */ /* 0x000fd6000001ff00 */
[----:B------:R-:W-:Y:S05]  /*03b0*/  @P2 BRA `(.L_x_17) ;  /* 0x0000000000182947 */ /* 0x000fea0003800000 */
[----:B------:R-:W-:-:S14]  /*03c0*/  DSETP.NAN.AND P1, PT, R2, R2, PT ;  /* 0x000000020200722a */ /* 0x000fdc0003f28000 */
[----:B------:R-:W-:Y:S01]  /*03d0*/  @P1 DADD R4, R2, 2 ;  /* 0x4000000002041429 */ /* 0x000fe20000000000 */
[----:B------:R-:W-:Y:S10]  /*03e0*/  @P1 BRA `(.L_x_17) ;  /* 0x00000000000c1947 */ /* 0x000ff40003800000 */
[----:B------:R-:W-:-:S14]  /*03f0*/  DSETP.NEU.AND P1, PT, |R2|, +INF , PT ;  /* 0x7ff000000200742a */ /* 0x000fdc0003f2d200 */
[----:B------:R-:W-:Y:S02]  /*0400*/  @!P1 IMAD.MOV.U32 R4, RZ, RZ, 0x0 ;  /* 0x00000000ff049424 */ /* 0x000fe400078e00ff */
[----:B------:R-:W-:-:S07]  /*0410*/  @!P1 IMAD.MOV.U32 R5, RZ, RZ, 0x7ff00000 ;  /* 0x7ff00000ff059424 */ /* 0x000fce00078e00ff */
.L_x_17:
[----:B------:R-:W-:Y:S05]  /*0420*/  BSYNC.RECONVERGENT B0 ;  /* 0x0000000000007941 */ /* 0x000fea0003800200 */
.L_x_16:
[----:B------:R-:W-:Y:S01]  /*0430*/  FSEL R2, R4, RZ, P0 ;  /* 0x000000ff04027208 */ /* 0x000fe20000000000 */
[----:B------:R-:W0:Y:S01]  /*0440*/  S2R R0, SR_LANEID ;  /* 0x0000000000007919 */ /* 0x000e220000000000 */
[----:B------:R-:W-:Y:S01]  /*0450*/  FSEL R3, R5, 1.875, P0 ;  /* 0x3ff0000005037808 */ /* 0x000fe20000000000 */
[----:B------:R-:W-:Y:S01]  /*0460*/  VOTEU.ANY UR4, UPT, PT ;  /* 0x0000000000047886 */ /* 0x000fe200038e0100 */
[----:B------:R-:W1:Y:S01]  /*0470*/  LDC.64 R4, c[0x0][0x390] ;  /* 0x0000e400ff047b82 */ /* 0x000e620000000a00 */
[----:B------:R-:W-:Y:S01]  /*0480*/  UFLO.U32 UR4, UR4 ;  /* 0x00000004000472bd */ /* 0x000fe200080e0000 */
[----:B------:R-:W2:Y:S06]  /*0490*/  F2I.F64.TRUNC R2, R2 ;  /* 0x0000000200027311 */ /* 0x000eac000030d100 */
[----:B--2---:R-:W2:Y:S01]  /*04a0*/  REDUX.SUM UR5, R2 ;  /* 0x00000000020573c4 */ /* 0x004ea2000000c000 */
[----:B0-----:R-:W-:-:S03]  /*04b0*/  ISETP.EQ.U32.AND P0, PT, R0, UR4, PT ;  /* 0x0000000400007c0c */ /* 0x001fc6000bf02070 */
[----:B------:R-:W0:Y:S01]  /*04c0*/  LDCU UR4, c[0x0][0x3a0] ;  /* 0x00007400ff0477ac */ /* 0x000e220008000800 */
[----:B--2---:R-:W-:-:S09]  /*04d0*/  IMAD.U32 R13, RZ, RZ, UR5 ;  /* 0x00000005ff0d7e24 */ /* 0x004fd2000f8e00ff */
[----:B-1----:R1:W-:Y:S01]  /*04e0*/  @P0 REDG.E.ADD.STRONG.GPU desc[UR6][R4.64], R13 ;  /* 0x0000000d0400098e */ /* 0x0023e2000c12e106 */
[----:B------:R-:W-:Y:S06]  /*04f0*/  BAR.SYNC.DEFER_BLOCKING 0x0 ;  /* 0x0000000000007b1d */ /* 0x000fec0000010000 */
[----:B------:R-:W2:Y:S01]  /*0500*/  LDG.E R0, desc[UR6][R4.64] ;  /* 0x0000000604007981 */ /* 0x000ea2000c1e1900 */
[----:B0-----:R-:W-:-:S09]  /*0510*/  UIADD3 UR4, UPT, UPT, UR4, -0x1, URZ ;  /* 0xffffffff04047890 */ /* 0x001fd2000fffe0ff */
[----:B------:R-:W0:Y:S08]  /*0520*/  I2F.F64 R6, UR4 ;  /* 0x0000000400067d12 */ /* 0x000e300008201c00 */
[----:B0-----:R-:W0:Y:S01]  /*0530*/  MUFU.RCP64H R9, R7 ;  /* 0x0000000700097308 */ /* 0x001e220000001800 */
[----:B------:R-:W-:-:S05]  /*0540*/  VIADD R8, R7, 0x300402 ;  /* 0x0030040207087836 */ /* 0x000fca0000000000 */
[----:B------:R-:W-:Y:S01]  /*0550*/  FSETP.GEU.AND P0, PT, |R8|, 5.8789094863358348022e-39, PT ;  /* 0x004004020800780b */ /* 0x000fe20003f0e200 */
[----:B0-----:R-:W-:-:S08]  /*0560*/  DFMA R2, -R6, R8, 1 ;  /* 0x3ff000000602742b */ /* 0x001fd00000000108 */
[----:B------:R-:W-:-:S08]  /*0570*/  DFMA R2, R2, R2, R2 ;  /* 0x000000020202722b */ /* 0x000fd00000000002 */
[----:B------:R-:W-:-:S08]  /*0580*/  DFMA R10, R8, R2, R8 ;  /* 0x00000002080a722b */ /* 0x000fd00000000008 */
[----:B-1----:R-:W-:-:S08]  /*0590*/  DFMA R12, -R6, R10, 1 ;  /* 0x3ff00000060c742b */ /* 0x002fd0000000010a */
[----:B------:R-:W-:Y:S01]  /*05a0*/  DFMA R10, R10, R12, R10 ;  /* 0x0000000c0a0a722b */ /* 0x000fe2000000000a */
[----:B--2---:R0:W1:Y:S01]  /*05b0*/  I2F.F64 R2, R0 ;  /* 0x0000000000027312 */ /* 0x0040620000201c00 */
[----:B------:R-:W-:Y:S09]  /*05c0*/  @P0 BRA `(.L_x_18) ;  /* 0x0000000000100947 */ /* 0x000ff20003800000 */
[----:B0-----:R-:W-:-:S05]  /*05d0*/  LOP3.LUT R0, R7, 0x7fffffff, RZ, 0xc0, !PT ;  /* 0x7fffffff07007812 */ /* 0x001fca00078ec0ff */
[----:B------:R-:W-:Y:S01]  /*05e0*/  VIADD R8, R0, 0xfff00000 ;  /* 0xfff0000000087836 */ /* 0x000fe20000000000 */
[----:B------:R-:W-:-:S07]  /*05f0*/  MOV R0, 0x610 ;  /* 0x0000061000007802 */ /* 0x000fce0000000f00 */
[----:B-1----:R-:W-:Y:S05]  /*0600*/  CALL.REL.NOINC `($__internal_1_$__cuda_sm20_dblrcp_rn_slowpath_v3) ;  /* 0x0000000000107944 */ /* 0x002fea0003c00000 */
.L_x_18:
[----:B------:R-:W2:Y:S01]  /*0610*/  LDC.64 R4, c[0x0][0x398] ;  /* 0x0000e600ff047b82 */ /* 0x000ea20000000a00 */
[----:B-1----:R-:W-:-:S07]  /*0620*/  DFMA R2, R2, R10, RZ ;  /* 0x0000000a0202722b */ /* 0x002fce00000000ff */
[----:B--2---:R-:W-:Y:S01]  /*0630*/  STG.E.64 desc[UR6][R4.64], R2 ;  /* 0x0000000204007986 */ /* 0x004fe2000c101b06 */
[----:B------:R-:W-:Y:S05]  /*0640*/  EXIT ;  /* 0x000000000000794d */ /* 0x000fea0003800000 */
        .weak           $__internal_1_$__cuda_sm20_dblrcp_rn_slowpath_v3
        .type           $__internal_1_$__cuda_sm20_dblrcp_rn_slowpath_v3,@function
        .size           $__internal_1_$__cuda_sm20_dblrcp_rn_slowpath_v3,($__internal_2_$__cuda_sm20_div_rn_f64_full - $__internal_1_$__cuda_sm20_dblrcp_rn_slowpath_v3)
$__internal_1_$__cuda_sm20_dblrcp_rn_slowpath_v3:
[----:B------:R-:W-:Y:S02]  /*0650*/  IMAD.MOV.U32 R4, RZ, RZ, R6 ;  /* 0x000000ffff047224 */ /* 0x000fe400078e0006 */
[----:B------:R-:W-:-:S06]  /*0660*/  IMAD.MOV.U32 R5, RZ, RZ, R7 ;  /* 0x000000ffff057224 */ /* 0x000fcc00078e0007 */
        /* <DEDUP_REMOVED lines=10> */
[----:B------:R-:W-:Y:S02]  /*0710*/  VIADD R7, R5, 0xc0200000 ;  /* 0xc020000005077836 */ /* 0x000fe40000000000 */
[----:B------:R-:W-:Y:S02]  /*0720*/  IMAD.MOV.U32 R6, RZ, RZ, R4 ;  /* 0x000000ffff067224 */ /* 0x000fe400078e0004 */
[----:B------:R-:W0:Y:S04]  /*0730*/  MUFU.RCP64H R9, R7 ;  /* 0x0000000700097308 */ /* 0x000e280000001800 */
        /* <DEDUP_REMOVED lines=10> */
.L_x_21:
        /* <DEDUP_REMOVED lines=10> */
.L_x_19:
[----:B------:R-:W-:Y:S01]  /*0880*/  LOP3.LUT R7, R5, 0x80000, RZ, 0xfc, !PT ;  /* 0x0008000005077812 */ /* 0x000fe200078efcff */
[----:B------:R-:W-:-:S07]  /*0890*/  IMAD.MOV.U32 R6, RZ, RZ, R4 ;  /* 0x000000ffff067224 */ /* 0x000fce00078e0004 */
.L_x_20:
[----:B------:R-:W-:Y:S02]  /*08a0*/  IMAD.MOV.U32 R4, RZ, RZ, R0 ;  /* 0x000000ffff047224 */ /* 0x000fe400078e0000 */
[----:B------:R-:W-:Y:S02]  /*08b0*/  IMAD.MOV.U32 R5, RZ, RZ, 0x0 ;  /* 0x00000000ff057424 */ /* 0x000fe400078e00ff */
[----:B------:R-:W-:Y:S02]  /*08c0*/  IMAD.MOV.U32 R10, RZ, RZ, R6 ;  /* 0x000000ffff0a7224 */ /* 0x000fe400078e0006 */
[----:B------:R-:W-:Y:S01]  /*08d0*/  IMAD.MOV.U32 R11, RZ, RZ, R7 ;  /* 0x000000ffff0b7224 */ /* 0x000fe200078e0007 */
[----:B------:R-:W-:Y:S06]  /*08e0*/  RET.REL.NODEC R4 `(_Z29calculateStandardErrorsKernelPiS_S_Pdii) ;  /* 0xfffffff404c47950 */ /* 0x000fec0003c3ffff */
        .weak           $__internal_2_$__cuda_sm20_div_rn_f64_full
        .type           $__internal_2_$__cuda_sm20_div_rn_f64_full,@function
        .size           $__internal_2_$__cuda_sm20_div_rn_f64_full,($_Z29calculateStandardErrorsKernelPiS_S_Pdii$__internal_accurate_pow - $__internal_2_$__cuda_sm20_div_rn_f64_full)
$__internal_2_$__cuda_sm20_div_rn_f64_full:
[C---:B------:R-:W-:Y:S01]  /*08f0*/  FSETP.GEU.AND P0, PT, |R7|.reuse, 1.469367938527859385e-39, PT ;  /* 0x001000000700780b */ /* 0x040fe20003f0e200 */
[----:B------:R-:W-:Y:S01]  /*0900*/  IMAD.MOV.U32 R10, RZ, RZ, 0x1 ;  /* 0x00000001ff0a7424 */ /* 0x000fe200078e00ff */
[C---:B------:R-:W-:Y:S01]  /*0910*/  LOP3.LUT R2, R7.reuse, 0x800fffff, RZ, 0xc0, !PT ;  /* 0x800fffff07027812 */ /* 0x040fe200078ec0ff */
[----:B------:R-:W-:Y:S01]  /*0920*/  IMAD.MOV.U32 R15, RZ, RZ, 0x1ca00000 ;  /* 0x1ca00000ff0f7424 */ /* 0x000fe200078e00ff */
[----:B------:R-:W-:Y:S02]  /*0930*/  LOP3.LUT R17, R7, 0x7ff00000, RZ, 0xc0, !PT ;  /* 0x7ff0000007117812 */ /* 0x000fe400078ec0ff */
[----:B------:R-:W-:Y:S01]  /*0940*/  LOP3.LUT R3, R2, 0x3ff00000, RZ, 0xfc, !PT ;  /* 0x3ff0000002037812 */ /* 0x000fe200078efcff */
[----:B------:R-:W-:Y:S01]  /*0950*/  IMAD.MOV.U32 R2, RZ, RZ, R6 ;  /* 0x000000ffff027224 */ /* 0x000fe200078e0006 */
[----:B------:R-:W-:-:S04]  /*0960*/  LOP3.LUT R14, R9, 0x7ff00000, RZ, 0xc0, !PT ;  /* 0x7ff00000090e7812 */ /* 0x000fc800078ec0ff */
[----:B------:R-:W-:Y:S01]  /*0970*/  ISETP.GE.U32.AND P1, PT, R14, R17, PT ;  /* 0x000000110e00720c */ /* 0x000fe20003f26070 */
[----:B------:R-:W-:Y:S01]  /*0980*/  @!P0 DMUL R2, R6, 8.98846567431157953865e+307 ;  /* 0x7fe0000006028828 */ /* 0x000fe20000000000 */
[----:B------:R-:W-:-:S05]  /*0990*/  IMAD.MOV.U32 R21, RZ, RZ, R14 ;  /* 0x000000ffff157224 */ /* 0x000fca00078e000e */
[----:B------:R-:W0:Y:S02]  /*09a0*/  MUFU.RCP64H R11, R3 ;  /* 0x00000003000b7308 */ /* 0x000e240000001800 */
[----:B0-----:R-:W-:-:S08]  /*09b0*/  DFMA R12, R10, -R2, 1 ;  /* 0x3ff000000a0c742b */ /* 0x001fd00000000802 */
[----:B------:R-:W-:-:S08]  /*09c0*/  DFMA R12, R12, R12, R12 ;  /* 0x0000000c0c0c722b */ /* 0x000fd0000000000c */
[----:B------:R-:W-:Y:S01]  /*09d0*/  DFMA R12, R10, R12, R10 ;  /* 0x0000000c0a0c722b */ /* 0x000fe2000000000a */
[----:B------:R-:W-:Y:S01]  /*09e0*/  SEL R11, R15, 0x63400000, !P1 ;  /* 0x634000000f0b7807 */ /* 0x000fe20004800000 */
[----:B------:R-:W-:Y:S01]  /*09f0*/  IMAD.MOV.U32 R10, RZ, RZ, R8 ;  /* 0x000000ffff0a7224 */ /* 0x000fe200078e0008 */
[----:B------:R-:W-:Y:S02]  /*0a00*/  FSETP.GEU.AND P1, PT, |R9|, 1.469367938527859385e-39, PT ;  /* 0x001000000900780b */ /* 0x000fe40003f2e200 */
[----:B------:R-:W-:-:S03]  /*0a10*/  LOP3.LUT R11, R11, 0x800fffff, R9, 0xf8, !PT ;  /* 0x800fffff0b0b7812 */ /* 0x000fc600078ef809 */
[----:B------:R-:W-:-:S08]  /*0a20*/  DFMA R18, R12, -R2, 1 ;  /* 0x3ff000000c12742b */ /* 0x000fd00000000802 */
[----:B------:R-:W-:Y:S01]  /*0a30*/  DFMA R12, R12, R18, R12 ;  /* 0x000000120c0c722b */ /* 0x000fe2000000000c */
[----:B------:R-:W-:Y:S10]  /*0a40*/  @P1 BRA `(.L_x_22) ;  /* 0x0000000000201947 */ /* 0x000ff40003800000 */
[----:B------:R-:W-:Y:S01]  /*0a50*/  LOP3.LUT R19, R7, 0x7ff00000, RZ, 0xc0, !PT ;  /* 0x7ff0000007137812 */ /* 0x000fe200078ec0ff */
[----:B------:R-:W-:-:S03]  /*0a60*/  IMAD.MOV.U32 R18, RZ, RZ, RZ ;  /* 0x000000ffff127224 */ /* 0x000fc600078e00ff */
[----:B------:R-:W-:-:S04]  /*0a70*/  ISETP.GE.U32.AND P1, PT, R14, R19, PT ;  /* 0x000000130e00720c */ /* 0x000fc80003f26070 */
[----:B------:R-:W-:-:S04]  /*0a80*/  SEL R19, R15, 0x63400000, !P1 ;  /* 0x634000000f137807 */ /* 0x000fc80004800000 */
[----:B------:R-:W-:-:S04]  /*0a90*/  LOP3.LUT R19, R19, 0x80000000, R9, 0xf8, !PT ;  /* 0x8000000013137812 */ /* 0x000fc800078ef809 */
[----:B------:R-:W-:-:S06]  /*0aa0*/  LOP3.LUT R19, R19, 0x100000, RZ, 0xfc, !PT ;  /* 0x0010000013137812 */ /* 0x000fcc00078efcff */
[----:B------:R-:W-:-:S10]  /*0ab0*/  DFMA R10, R10, 2, -R18 ;  /* 0x400000000a0a782b */ /* 0x000fd40000000812 */
[----:B------:R-:W-:-:S07]  /*0ac0*/  LOP3.LUT R21, R11, 0x7ff00000, RZ, 0xc0, !PT ;  /* 0x7ff000000b157812 */ /* 0x000fce00078ec0ff */
.L_x_22:
[----:B------:R-:W-:Y:S01]  /*0ad0*/  IMAD.MOV.U32 R20, RZ, RZ, R17 ;  /* 0x000000ffff147224 */ /* 0x000fe200078e0011 */
[----:B------:R-:W-:Y:S01]  /*0ae0*/  @!P0 LOP3.LUT R20, R3, 0x7ff00000, RZ, 0xc0, !PT ;  /* 0x7ff0000003148812 */ /* 0x000fe200078ec0ff */
[----:B------:R-:W-:Y:S01]  /*0af0*/  VIADD R22, R21, 0xffffffff ;  /* 0xffffffff15167836 */ /* 0x000fe20000000000 */
[----:B------:R-:W-:-:S03]  /*0b00*/  DMUL R18, R12, R10 ;  /* 0x0000000a0c127228 */ /* 0x000fc60000000000 */
[----:B------:R-:W-:Y:S01]  /*0b10*/  VIADD R23, R20, 0xffffffff ;  /* 0xffffffff14177836 */ /* 0x000fe20000000000 */
[----:B------:R-:W-:-:S04]  /*0b20*/  ISETP.GT.U32.AND P0, PT, R22, 0x7feffffe, PT ;  /* 0x7feffffe1600780c */ /* 0x000fc80003f04070 */
[----:B------:R-:W-:Y:S01]  /*0b30*/  ISETP.GT.U32.OR P0, PT, R23, 0x7feffffe, P0 ;  /* 0x7feffffe1700780c */ /* 0x000fe20000704470 */
[----:B------:R-:W-:-:S08]  /*0b40*/  DFMA R16, R18, -R2, R10 ;  /* 0x800000021210722b */ /* 0x000fd0000000000a */
[----:B------:R-:W-:-:S04]  /*0b50*/  DFMA R12, R12, R16, R18 ;  /* 0x000000100c0c722b */ /* 0x000fc80000000012 */
[----:B------:R-:W-:Y:S07]  /*0b60*/  @P0 BRA `(.L_x_23) ;  /* 0x00000000006c0947 */ /* 0x000fee0003800000 */
[----:B------:R-:W-:-:S04]  /*0b70*/  LOP3.LUT R9, R7, 0x7ff00000, RZ, 0xc0, !PT ;  /* 0x7ff0000007097812 */ /* 0x000fc800078ec0ff */
[CC--:B------:R-:W-:Y:S02]  /*0b80*/  VIADDMNMX R8, R14.reuse, -R9.reuse, 0xb9600000, !PT ;  /* 0xb96000000e087446 */ /* 0x0c0fe40007800909 */
[----:B------:R-:W-:Y:S02]  /*0b90*/  ISETP.GE.U32.AND P0, PT, R14, R9, PT ;  /* 0x000000090e00720c */ /* 0x000fe40003f06070 */
[----:B------:R-:W-:Y:S02]  /*0ba0*/  VIMNMX R8, PT, PT, R8, 0x46a00000, PT ;  /* 0x46a0000008087848 */ /* 0x000fe40003fe0100 */
[----:B------:R-:W-:-:S05]  /*0bb0*/  SEL R15, R15, 0x63400000, !P0 ;  /* 0x634000000f0f7807 */ /* 0x000fca0004000000 */
[----:B------:R-:W-:Y:S02]  /*0bc0*/  IMAD.IADD R16, R8, 0x1, -R15 ;  /* 0x0000000108107824 */ /* 0x000fe400078e0a0f */
[----:B------:R-:W-:Y:S02]  /*0bd0*/  IMAD.MOV.U32 R8, RZ, RZ, RZ ;  /* 0x000000ffff087224 */ /* 0x000fe400078e00ff */
[----:B------:R-:W-:-:S06]  /*0be0*/  VIADD R9, R16, 0x7fe00000 ;  /* 0x7fe0000010097836 */ /* 0x000fcc0000000000 */
[----:B------:R-:W-:-:S10]  /*0bf0*/  DMUL R14, R12, R8 ;  /* 0x000000080c0e7228 */ /* 0x000fd40000000000 */
[----:B------:R-:W-:-:S13]  /*0c00*/  FSETP.GTU.AND P0, PT, |R15|, 1.469367938527859385e-39, PT ;  /* 0x001000000f00780b */ /* 0x000fda0003f0c200 */
[----:B------:R-:W-:Y:S05]  /*0c10*/  @P0 BRA `(.L_x_24) ;  /* 0x0000000000940947 */ /* 0x000fea0003800000 */
[----:B------:R-:W-:Y:S01]  /*0c20*/  DFMA R2, R12, -R2, R10 ;  /* 0x800000020c02722b */ /* 0x000fe2000000000a */
[----:B------:R-:W-:-:S09]  /*0c30*/  IMAD.MOV.U32 R8, RZ, RZ, RZ ;  /* 0x000000ffff087224 */ /* 0x000fd200078e00ff */
[C---:B------:R-:W-:Y:S02]  /*0c40*/  FSETP.NEU.AND P0, PT, R3.reuse, RZ, PT ;  /* 0x000000ff0300720b */ /* 0x040fe40003f0d000 */
[----:B------:R-:W-:-:S04]  /*0c50*/  LOP3.LUT R7, R3, 0x80000000, R7, 0x48, !PT ;  /* 0x8000000003077812 */ /* 0x000fc800078e4807 */
[----:B------:R-:W-:-:S07]  /*0c60*/  LOP3.LUT R9, R7, R9, RZ, 0xfc, !PT ;  /* 0x0000000907097212 */ /* 0x000fce00078efcff */
[----:B------:R-:W-:Y:S05]  /*0c70*/  @!P0 BRA `(.L_x_24) ;  /* 0x00000000007c8947 */ /* 0x000fea0003800000 */
[----:B------:R-:W-:Y:S01]  /*0c80*/  IADD3 R3, PT, PT, -R16, RZ, RZ ;  /* 0x000000ff10037210 */ /* 0x000fe20007ffe1ff */
[----:B------:R-:W-:Y:S01]  /*0c90*/  IMAD.MOV.U32 R2, RZ, RZ, RZ ;  /* 0x000000ffff027224 */ /* 0x000fe200078e00ff */
[----:B------:R-:W-:-:S05]  /*0ca0*/  DMUL.RP R8, R12, R8 ;  /* 0x000000080c087228 */ /* 0x000fca0000008000 */
[----:B------:R-:W-:-:S05]  /*0cb0*/  DFMA R2, R14, -R2, R12 ;  /* 0x800000020e02722b */ /* 0x000fca000000000c */
[----:B------:R-:W-:Y:S02]  /*0cc0*/  LOP3.LUT R7, R9, R7, RZ, 0x3c, !PT ;  /* 0x0000000709077212 */ /* 0x000fe400078e3cff */
[----:B------:R-:W-:-:S04]  /*0cd0*/  IADD3 R2, PT, PT, -R16, -0x43300000, RZ ;  /* 0xbcd0000010027810 */ /* 0x000fc80007ffe1ff */
[----:B------:R-:W-:-:S04]  /*0ce0*/  FSETP.NEU.AND P0, PT, |R3|, R2, PT ;  /* 0x000000020300720b */ /* 0x000fc80003f0d200 */
[----:B------:R-:W-:Y:S02]  /*0cf0*/  FSEL R14, R8, R14, !P0 ;  /* 0x0000000e080e7208 */ /* 0x000fe40004000000 */
[----:B------:R-:W-:Y:S01]  /*0d00*/  FSEL R15, R7, R15, !P0 ;  /* 0x0000000f070f7208 */ /* 0x000fe20004000000 */
[----:B------:R-:W-:Y:S06]  /*0d10*/  BRA `(.L_x_24) ;  /* 0x0000000000547947 */ /* 0x000fec0003800000 */
.L_x_23:
[----:B------:R-:W-:-:S14]  /*0d20*/  DSETP.NAN.AND P0, PT, R8, R8, PT ;  /* 0x000000080800722a */ /* 0x000fdc0003f08000 */
[----:B------:R-:W-:Y:S05]  /*0d30*/  @P0 BRA `(.L_x_25) ;  /* 0x0000000000440947 */ /* 0x000fea0003800000 */
[----:B------:R-:W-:-:S14]  /*0d40*/  DSETP.NAN.AND P0, PT, R6, R6, PT ;  /* 0x000000060600722a */ /* 0x000fdc0003f08000 */
[----:B------:R-:W-:Y:S05]  /*0d50*/  @P0 BRA `(.L_x_26) ;  /* 0x0000000000300947 */ /* 0x000fea0003800000 */
[----:B------:R-:W-:Y:S01]  /*0d60*/  ISETP.NE.AND P0, PT, R21, R20, PT ;  /* 0x000000141500720c */ /* 0x000fe20003f05270 */
[----:B------:R-:W-:Y:S02]  /*0d70*/  IMAD.MOV.U32 R14, RZ, RZ, 0x0 ;  /* 0x00000000ff0e7424 */ /* 0x000fe400078e00ff */
[----:B------:R-:W-:-:S10]  /*0d80*/  IMAD.MOV.U32 R15, RZ, RZ, -0x80000 ;  /* 0xfff80000ff0f7424 */ /* 0x000fd400078e00ff */
[----:B------:R-:W-:Y:S05]  /*0d90*/  @!P0 BRA `(.L_x_24) ;  /* 0x0000000000348947 */ /* 0x000fea0003800000 */
[----:B------:R-:W-:Y:S02]  /*0da0*/  ISETP.NE.AND P0, PT, R21, 0x7ff00000, PT ;  /* 0x7ff000001500780c */ /* 0x000fe40003f05270 */
[----:B------:R-:W-:Y:S02]  /*0db0*/  LOP3.LUT R15, R9, 0x80000000, R7, 0x48, !PT ;  /* 0x80000000090f7812 */ /* 0x000fe400078e4807 */
[----:B------:R-:W-:-:S13]  /*0dc0*/  ISETP.EQ.OR P0, PT, R20, RZ, !P0 ;  /* 0x000000ff1400720c */ /* 0x000fda0004702670 */
[----:B------:R-:W-:Y:S01]  /*0dd0*/  @P0 LOP3.LUT R2, R15, 0x7ff00000, RZ, 0xfc, !PT ;  /* 0x7ff000000f020812 */ /* 0x000fe200078efcff */
[----:B------:R-:W-:Y:S02]  /*0de0*/  @!P0 IMAD.MOV.U32 R14, RZ, RZ, RZ ;  /* 0x000000ffff0e8224 */ /* 0x000fe400078e00ff */
[----:B------:R-:W-:Y:S02]  /*0df0*/  @P0 IMAD.MOV.U32 R14, RZ, RZ, RZ ;  /* 0x000000ffff0e0224 */ /* 0x000fe400078e00ff */
[----:B------:R-:W-:Y:S01]  /*0e00*/  @P0 IMAD.MOV.U32 R15, RZ, RZ, R2 ;  /* 0x000000ffff0f0224 */ /* 0x000fe200078e0002 */
[----:B------:R-:W-:Y:S06]  /*0e10*/  BRA `(.L_x_24) ;  /* 0x0000000000147947 */ /* 0x000fec0003800000 */
.L_x_26:
[----:B------:R-:W-:Y:S01]  /*0e20*/  LOP3.LUT R15, R7, 0x80000, RZ, 0xfc, !PT ;  /* 0x00080000070f7812 */ /* 0x000fe200078efcff */
[----:B------:R-:W-:Y:S01]  /*0e30*/  IMAD.MOV.U32 R14, RZ, RZ, R6 ;  /* 0x000000ffff0e7224 */ /* 0x000fe200078e0006 */
[----:B------:R-:W-:Y:S06]  /*0e40*/  BRA `(.L_x_24) ;  /* 0x0000000000087947 */ /* 0x000fec0003800000 */
.L_x_25:
[----:B------:R-:W-:Y:S01]  /*0e50*/  LOP3.LUT R15, R9, 0x80000, RZ, 0xfc, !PT ;  /* 0x00080000090f7812 */ /* 0x000fe200078efcff */
[----:B------:R-:W-:-:S07]  /*0e60*/  IMAD.MOV.U32 R14, RZ, RZ, R8 ;  /* 0x000000ffff0e7224 */ /* 0x000fce00078e0008 */
.L_x_24:
[----:B------:R-:W-:Y:S02]  /*0e70*/  IMAD.MOV.U32 R2, RZ, RZ, R0 ;  /* 0x000000ffff027224 */ /* 0x000fe400078e0000 */
[----:B------:R-:W-:-:S04]  /*0e80*/  IMAD.MOV.U32 R3, RZ, RZ, 0x0 ;  /* 0x00000000ff037424 */ /* 0x000fc800078e00ff */
[----:B------:R-:W-:Y:S05]  /*0e90*/  RET.REL.NODEC R2 `(_Z29calculateStandardErrorsKernelPiS_S_Pdii) ;  /* 0xfffffff002587950 */ /* 0x000fea0003c3ffff */
        .type           $_Z29calculateStandardErrorsKernelPiS_S_Pdii$__internal_accurate_pow,@function
        .size           $_Z29calculateStandardErrorsKernelPiS_S_Pdii$__internal_accurate_pow,(.L_x_34 - $_Z29calculateStandardErrorsKernelPiS_S_Pdii$__internal_accurate_pow)
$_Z29calculateStandardErrorsKernelPiS_S_Pdii$__internal_accurate_pow:
        /* <DEDUP_REMOVED lines=13> */
[----:B------:R-:W-:Y:S01]  /*0f70*/  LOP3.LUT R4, R4, 0x800fffff, RZ, 0xc0, !PT ;  /* 0x800fffff04047812 */ /* 0x000fe200078ec0ff */
[----:B------:R-:W-:Y:S01]  /*0f80*/  IMAD.MOV.U32 R12, RZ, RZ, R6 ;  /* 0x000000ffff0c7224 */ /* 0x000fe200078e0006 */
[----:B------:R-:W-:Y:S02]  /*0f90*/  SHF.R.U32.HI R6, RZ, 0x14, R7 ;  /* 0x00000014ff067819 */ /* 0x000fe40000011607 */
[----:B------:R-:W-:Y:S02]  /*0fa0*/  LOP3.LUT R13, R4, 0x3ff00000, RZ, 0xfc, !PT ;  /* 0x3ff00000040d7812 */ /* 0x000fe400078efcff */
[----:B------:R-:W-:Y:S02]  /*0fb0*/  @!P0 LEA.HI R6, R21, 0xffffffca, RZ, 0xc ;  /* 0xffffffca15068811 */ /* 0x000fe400078f60ff */
[----:B------:R-:W-:-:S03]  /*0fc0*/  ISETP.GE.U32.AND P1, PT, R13, 0x3ff6a09f, PT ;  /* 0x3ff6a09f0d00780c */ /* 0x000fc60003f26070 */
[----:B------:R-:W-:-:S10]  /*0fd0*/  VIADD R7, R6, 0xfffffc01 ;  /* 0xfffffc0106077836 */ /* 0x000fd40000000000 */
[----:B------:R-:W-:Y:S02]  /*0fe0*/  @P1 VIADD R5, R13, 0xfff00000 ;  /* 0xfff000000d051836 */ /* 0x000fe40000000000 */
[----:B------:R-:W-:Y:S02]  /*0ff0*/  @P1 VIADD R7, R6, 0xfffffc02 ;  /* 0xfffffc0206071836 */ /* 0x000fe40000000000 */
[----:B------:R-:W-:-:S03]  /*1000*/  @P1 IMAD.MOV.U32 R13, RZ, RZ, R5 ;  /* 0x000000ffff0d1224 */ /* 0x000fc600078e0005 */
[----:B------:R-:W-:Y:S01]  /*1010*/  LOP3.LUT R6, R7, 0x80000000, RZ, 0x3c, !PT ;  /* 0x8000000007067812 */ /* 0x000fe200078e3cff */
[----:B------:R-:W-:Y:S02]  /*1020*/  IMAD.MOV.U32 R7, RZ, RZ, 0x43300000 ;  /* 0x43300000ff077424 */ /* 0x000fe400078e00ff */
        /* <DEDUP_REMOVED lines=123> */
[----:B------:R-:W-:Y:S02]  /*17e0*/  IMAD R5, R8, 0x100000, R15 ;  /* 0x0010000008057824 */ /* 0x000fe400078e020f */
        /* <DEDUP_REMOVED lines=12> */
[----:B------:R-:W-:Y:S01]  /*18b0*/  @!P1 LEA R9, R8, 0x3ff00000, 0x14 ;  /* 0x3ff0000008099811 */ /* 0x000fe200078ea0ff */
[----:B------:R-:W-:-:S06]  /*18c0*/  @!P1 IMAD.MOV.U32 R8, RZ, RZ, RZ ;  /* 0x000000ffff089224 */ /* 0x000fcc00078e00ff */
[----:B------:R-:W-:-:S11]  /*18d0*/  @!P1 DMUL R4, R6, R8 ;  /* 0x0000000806049228 */ /* 0x000fd60000000000 */
.L_x_27:
[----:B------:R-:W-:Y:S02]  /*18e0*/  DFMA R6, R10, R4, R4 ;  /* 0x000000040a06722b */ /* 0x000fe40000000004 */
[----:B------:R-:W-:-:S08]  /*18f0*/  DSETP.NEU.AND P0, PT, |R4|, +INF , PT ;  /* 0x7ff000000400742a */ /* 0x000fd00003f0d200 */
[----:B------:R-:W-:Y:S01]  /*1900*/  FSEL R6, R4, R6, !P0 ;  /* 0x0000000604067208 */ /* 0x000fe20004000000 */
[----:B------:R-:W-:Y:S01]  /*1910*/  IMAD.MOV.U32 R4, RZ, RZ, R0 ;  /* 0x000000ffff047224 */ /* 0x000fe200078e0000 */
[----:B------:R-:W-:Y:S01]  /*1920*/  FSEL R7, R5, R7, !P0 ;  /* 0x0000000705077208 */ /* 0x000fe20004000000 */
[----:B------:R-:W-:-:S04]  /*1930*/  IMAD.MOV.U32 R5, RZ, RZ, 0x0 ;  /* 0x00000000ff057424 */ /* 0x000fc800078e00ff */
[----:B------:R-:W-:Y:S05]  /*1940*/  RET.REL.NODEC R4 `(_Z29calculateStandardErrorsKernelPiS_S_Pdii) ;  /* 0xffffffe404ac7950 */ /* 0x000fea0003c3ffff */
.L_x_28:
        /* <DEDUP_REMOVED lines=11> */
.L_x_34:


//--------------------- .text._Z18predictModelKernelPiS_S_dddii --------------------------
	.section	.text._Z18predictModelKernelPiS_S_dddii,"ax",@progbits
	.align	128
        .global         _Z18predictModelKernelPiS_S_dddii
        .type           _Z18predictModelKernelPiS_S_dddii,@function
        .size           _Z18predictModelKernelPiS_S_dddii,(.L_x_42 - _Z18predictModelKernelPiS_S_dddii)
        .other          _Z18predictModelKernelPiS_S_dddii,@"STO_CUDA_ENTRY STV_DEFAULT"
_Z18predictModelKernelPiS_S_dddii:
.text._Z18predictModelKernelPiS_S_dddii:
        /* <DEDUP_REMOVED lines=9> */
[----:B------:R-:W1:Y:S01]  /*0090*/  LDCU UR6, c[0x0][0x3b0] ;  /* 0x00007600ff0677ac */ /* 0x000e620008000800 */
[----:B------:R-:W2:Y:S06]  /*00a0*/  LDCU.64 UR4, c[0x0][0x358] ;  /* 0x00006b00ff0477ac */ /* 0x000eac0008000a00 */
[----:B------:R-:W3:Y:S01]  /*00b0*/  LDC.64 R8, c[0x0][0x398] ;  /* 0x0000e600ff087b82 */ /* 0x000ee20000000a00 */
[----:B------:R-:W3:Y:S07]  /*00c0*/  LDCU.128 UR8, c[0x0][0x3a0] ;  /* 0x00007400ff0877ac */ /* 0x000eee0008000c00 */
[----:B------:R-:W4:Y:S01]  /*00d0*/  LDC.64 R10, c[0x0][0x388] ;  /* 0x0000e200ff0a7b82 */ /* 0x000f220000000a00 */
[----:B-1----:R-:W-:-:S04]  /*00e0*/  IMAD R5, R13, UR6, RZ ;  /* 0x000000060d057c24 */ /* 0x002fc8000f8e02ff */
[----:B0-----:R-:W-:-:S05]  /*00f0*/  IMAD.WIDE R2, R5, 0x4, R2 ;  /* 0x0000000405027825 */ /* 0x001fca00078e0202 */
[----:B--2---:R-:W2:Y:S04]  /*0100*/  LDG.E R12, desc[UR4][R2.64+0x4] ;  /* 0x00000404020c7981 */ /* 0x004ea8000c1e1900 */
[----:B------:R-:W5:Y:S04]  /*0110*/  LDG.E R14, desc[UR4][R2.64+0x8] ;  /* 0x00000804020e7981 */ /* 0x000f68000c1e1900 */
[----:B------:R-:W4:Y:S01]  /*0120*/  LDG.E R0, desc[UR4][R2.64] ;  /* 0x0000000402007981 */ /* 0x000f22000c1e1900 */
[----:B--2---:R-:W3:Y:S08]  /*0130*/  I2F.F64 R4, R12 ;  /* 0x0000000c00047312 */ /* 0x004ef00000201c00 */
[----:B-----5:R-:W0:Y:S01]  /*0140*/  I2F.F64 R6, R14 ;  /* 0x0000000e00067312 */ /* 0x020e220000201c00 */
[----:B---3--:R-:W-:Y:S01]  /*0150*/  DFMA R4, R4, UR8, R8 ;  /* 0x0000000804047c2b */ /* 0x008fe20008000008 */
[----:B------:R-:W1:Y:S07]  /*0160*/  LDC.64 R8, c[0x0][0x390] ;  /* 0x0000e400ff087b82 */ /* 0x000e6e0000000a00 */
[----:B0-----:R-:W-:Y:S01]  /*0170*/  DFMA R4, R6, UR10, R4 ;  /* 0x0000000a06047c2b */ /* 0x001fe20008000004 */
[----:B----4-:R-:W-:-:S09]  /*0180*/  IMAD.WIDE R6, R13, 0x4, R10 ;  /* 0x000000040d067825 */ /* 0x010fd200078e020a */
[----:B------:R-:W0:Y:S02]  /*0190*/  F2I.F64.TRUNC R5, R4 ;  /* 0x0000000400057311 */ /* 0x000e24000030d100 */
[----:B0-----:R-:W-:Y:S01]  /*01a0*/  STG.E desc[UR4][R6.64], R5 ;  /* 0x0000000506007986 */ /* 0x001fe2000c101904 */
[----:B------:R-:W-:Y:S06]  /*01b0*/  BAR.SYNC.DEFER_BLOCKING 0x0 ;  /* 0x0000000000007b1d */ /* 0x000fec0000010000 */
[----:B------:R-:W2:Y:S01]  /*01c0*/  LDG.E R11, desc[UR4][R6.64] ;  /* 0x00000004060b7981 */ /* 0x000ea2000c1e1900 */
[----:B-1----:R-:W-:Y:S01]  /*01d0*/  IMAD.WIDE R8, R13, 0x4, R8 ;  /* 0x000000040d087825 */ /* 0x002fe200078e0208 */
[----:B--2---:R-:W-:-:S05]  /*01e0*/  IADD3 R11, PT, PT, R0, -R11, RZ ;  /* 0x8000000b000b7210 */ /* 0x004fca0007ffe0ff */
[----:B------:R-:W-:Y:S01]  /*01f0*/  STG.E desc[UR4][R8.64], R11 ;  /* 0x0000000b08007986 */ /* 0x000fe2000c101904 */
[----:B------:R-:W-:Y:S05]  /*0200*/  EXIT ;  /* 0x000000000000794d */ /* 0x000fea0003800000 */
.L_x_29:
        /* <DEDUP_REMOVED lines=15> */
.L_x_42:


//--------------------- .nv.shared.reserved.0     --------------------------
	.section	.nv.shared.reserved.0,"aw",@nobits
	.weak		__nv_reservedSMEM_offset_0_alias
	.size		__nv_reservedSMEM_offset_0_alias, 0, 64
	.other		__nv_reservedSMEM_offset_0_alias,@"STO_CUDA_RESERVED_SHARED STV_DEFAULT"
__nv_reservedSMEM_offset_0_alias:
	.zero		0
	.zero		64


//--------------------- .nv.constant0._Z24createdIndexedDataKernelPiS_iii --------------------------
	.section	.nv.constant0._Z24createdIndexedDataKernelPiS_iii,"a",@progbits
	.sectionflags	@""
	.align	4
.nv.constant0._Z24createdIndexedDataKernelPiS_iii:
	.zero		924


//--------------------- .nv.constant0._Z21calculateVarSumKernelPiS_ii --------------------------
	.section	.nv.constant0._Z21calculateVarSumKernelPiS_ii,"a",@progbits
	.sectionflags	@""
	.align	4
.nv.constant0._Z21calculateVarSumKernelPiS_ii:
	.zero		920


//--------------------- .nv.constant0._Z34calculateSumOfProductSquaredKernelPiS_iii --------------------------
	.section	.nv.constant0._Z34calculateSumOfProductSquaredKernelPiS_iii,"a",@progbits
	.sectionflags	@""
	.align	4
.nv.constant0._Z34calculateSumOfProductSquaredKernelPiS_iii:
	.zero		924


//--------------------- .nv.constant0._Z21calculateSquareKernelPiS_ii --------------------------
	.section	.nv.constant0._Z21calculateSquareKernelPiS_ii,"a",@progbits
	.sectionflags	@""
	.align	4
.nv.constant0._Z21calculateSquareKernelPiS_ii:
	.zero		920


//--------------------- .nv.constant0._Z15copyArrayKernelPiS_i --------------------------
	.section	.nv.constant0._Z15copyArrayKernelPiS_i,"a",@progbits
	.sectionflags	@""
	.align	4
.nv.constant0._Z15copyArrayKernelPiS_i:
	.zero		916


//--------------------- .nv.constant0._Z26calculateVarVarianceKernelPiS_Pdiiii --------------------------
	.section	.nv.constant0._Z26calculateVarVarianceKernelPiS_Pdiiii,"a",@progbits
	.sectionflags	@""
	.align	4
.nv.constant0._Z26calculateVarVarianceKernelPiS_Pdiiii:
	.zero		936


//--------------------- .nv.constant0._Z29calculateStandardErrorsKernelPiS_S_Pdii --------------------------
	.section	.nv.constant0._Z29calculateStandardErrorsKernelPiS_S_Pdii,"a",@progbits
	.sectionflags	@""
	.align	4
.nv.constant0._Z29calculateStandardErrorsKernelPiS_S_Pdii:
	.zero		936


//--------------------- .nv.constant0._Z18predictModelKernelPiS_S_dddii --------------------------
	.section	.nv.constant0._Z18predictModelKernelPiS_S_dddii,"a",@progbits
	.sectionflags	@""
	.align	4
.nv.constant0._Z18predictModelKernelPiS_S_dddii:
	.zero		952


//--------------------- SYMBOLS --------------------------

	.type		.nv.reservedSmem.offset0,@object
	.size		.nv.reservedSmem.offset0,0x4
